//
// Generated by NVIDIA NVVM Compiler
//
// Compiler Build ID: CL-36424714
// Cuda compilation tools, release 13.0, V13.0.88
// Based on NVVM 20.0.0
//

.version 9.0
.target sm_100
.address_size 64

	// .globl	_Z10fill_cachePfS_S_iiiii
// _ZZ15softmax_kernel2PfiiifE7row_max has been demoted
// _ZZ15softmax_kernel2PfiiifE7row_sum has been demoted
.extern .shared .align 16 .b8 shared[];

.visible .entry _Z10fill_cachePfS_S_iiiii(
	.param .u64 .ptr .align 1 _Z10fill_cachePfS_S_iiiii_param_0,
	.param .u64 .ptr .align 1 _Z10fill_cachePfS_S_iiiii_param_1,
	.param .u64 .ptr .align 1 _Z10fill_cachePfS_S_iiiii_param_2,
	.param .u32 _Z10fill_cachePfS_S_iiiii_param_3,
	.param .u32 _Z10fill_cachePfS_S_iiiii_param_4,
	.param .u32 _Z10fill_cachePfS_S_iiiii_param_5,
	.param .u32 _Z10fill_cachePfS_S_iiiii_param_6,
	.param .u32 _Z10fill_cachePfS_S_iiiii_param_7
)
{
	.reg .pred 	%p<2>;
	.reg .b32 	%r<20>;
	.reg .b32 	%f<3>;
	.reg .b64 	%rd<17>;

	ld.param.u64 	%rd1, [_Z10fill_cachePfS_S_iiiii_param_0];
	ld.param.u64 	%rd2, [_Z10fill_cachePfS_S_iiiii_param_1];
	ld.param.u64 	%rd3, [_Z10fill_cachePfS_S_iiiii_param_2];
	ld.param.u32 	%r2, [_Z10fill_cachePfS_S_iiiii_param_3];
	ld.param.u32 	%r3, [_Z10fill_cachePfS_S_iiiii_param_4];
	ld.param.u32 	%r4, [_Z10fill_cachePfS_S_iiiii_param_5];
	ld.param.u32 	%r5, [_Z10fill_cachePfS_S_iiiii_param_6];
	ld.param.u32 	%r6, [_Z10fill_cachePfS_S_iiiii_param_7];
	mov.u32 	%r7, %ctaid.x;
	mov.u32 	%r8, %ntid.x;
	mov.u32 	%r9, %tid.x;
	mad.lo.s32 	%r1, %r7, %r8, %r9;
	setp.ge.s32 	%p1, %r1, %r4;
	@%p1 bra 	$L__BB0_2;
	cvta.to.global.u64 	%rd4, %rd3;
	cvta.to.global.u64 	%rd5, %rd1;
	cvta.to.global.u64 	%rd6, %rd2;
	div.s32 	%r10, %r4, %r5;
	div.s32 	%r11, %r1, %r10;
	mul.lo.s32 	%r12, %r11, %r10;
	sub.s32 	%r13, %r1, %r12;
	mul.lo.s32 	%r14, %r5, %r2;
	mul.lo.s32 	%r15, %r14, %r6;
	mul.lo.s32 	%r16, %r15, %r10;
	cvt.s64.s32 	%rd7, %r16;
	mad.lo.s32 	%r17, %r11, %r6, %r3;
	mad.lo.s32 	%r18, %r17, %r10, %r13;
	add.s32 	%r19, %r1, %r4;
	mul.wide.s32 	%rd8, %r19, 4;
	add.s64 	%rd9, %rd4, %rd8;
	ld.global.f32 	%f1, [%rd9];
	cvt.s64.s32 	%rd10, %r18;
	add.s64 	%rd11, %rd10, %rd7;
	shl.b64 	%rd12, %rd11, 2;
	add.s64 	%rd13, %rd5, %rd12;
	st.global.f32 	[%rd13], %f1;
	mul.wide.s32 	%rd14, %r4, 4;
	add.s64 	%rd15, %rd9, %rd14;
	ld.global.f32 	%f2, [%rd15];
	add.s64 	%rd16, %rd6, %rd12;
	st.global.f32 	[%rd16], %f2;
$L__BB0_2:
	ret;

}
	// .globl	_Z12unfill_cachePfS_iiiii
.visible .entry _Z12unfill_cachePfS_iiiii(
	.param .u64 .ptr .align 1 _Z12unfill_cachePfS_iiiii_param_0,
	.param .u64 .ptr .align 1 _Z12unfill_cachePfS_iiiii_param_1,
	.param .u32 _Z12unfill_cachePfS_iiiii_param_2,
	.param .u32 _Z12unfill_cachePfS_iiiii_param_3,
	.param .u32 _Z12unfill_cachePfS_iiiii_param_4,
	.param .u32 _Z12unfill_cachePfS_iiiii_param_5,
	.param .u32 _Z12unfill_cachePfS_iiiii_param_6
)
{
	.reg .pred 	%p<2>;
	.reg .b32 	%r<19>;
	.reg .b32 	%f<2>;
	.reg .b64 	%rd<12>;

	ld.param.u64 	%rd1, [_Z12unfill_cachePfS_iiiii_param_0];
	ld.param.u64 	%rd2, [_Z12unfill_cachePfS_iiiii_param_1];
	ld.param.u32 	%r2, [_Z12unfill_cachePfS_iiiii_param_2];
	ld.param.u32 	%r3, [_Z12unfill_cachePfS_iiiii_param_3];
	ld.param.u32 	%r4, [_Z12unfill_cachePfS_iiiii_param_4];
	ld.param.u32 	%r5, [_Z12unfill_cachePfS_iiiii_param_5];
	ld.param.u32 	%r6, [_Z12unfill_cachePfS_iiiii_param_6];
	mov.u32 	%r7, %ctaid.x;
	mov.u32 	%r8, %ntid.x;
	mov.u32 	%r9, %tid.x;
	mad.lo.s32 	%r1, %r7, %r8, %r9;
	setp.ge.s32 	%p1, %r1, %r4;
	@%p1 bra 	$L__BB1_2;
	cvta.to.global.u64 	%rd3, %rd1;
	cvta.to.global.u64 	%rd4, %rd2;
	div.s32 	%r10, %r4, %r5;
	div.s32 	%r11, %r1, %r10;
	mul.lo.s32 	%r12, %r11, %r10;
	sub.s32 	%r13, %r1, %r12;
	mul.lo.s32 	%r14, %r5, %r2;
	mul.lo.s32 	%r15, %r14, %r6;
	mul.lo.s32 	%r16, %r15, %r10;
	cvt.s64.s32 	%rd5, %r16;
	mad.lo.s32 	%r17, %r11, %r6, %r3;
	mad.lo.s32 	%r18, %r17, %r10, %r13;
	cvt.s64.s32 	%rd6, %r18;
	add.s64 	%rd7, %rd6, %rd5;
	shl.b64 	%rd8, %rd7, 2;
	add.s64 	%rd9, %rd3, %rd8;
	ld.global.f32 	%f1, [%rd9];
	mul.wide.s32 	%rd10, %r1, 4;
	add.s64 	%rd11, %rd4, %rd10;
	st.global.f32 	[%rd11], %f1;
$L__BB1_2:
	ret;

}
	// .globl	_Z15softmax_kernel2Pfiiif
.visible .entry _Z15softmax_kernel2Pfiiif(
	.param .u64 .ptr .align 1 _Z15softmax_kernel2Pfiiif_param_0,
	.param .u32 _Z15softmax_kernel2Pfiiif_param_1,
	.param .u32 _Z15softmax_kernel2Pfiiif_param_2,
	.param .u32 _Z15softmax_kernel2Pfiiif_param_3,
	.param .f32 _Z15softmax_kernel2Pfiiif_param_4
)
{
	.reg .pred 	%p<28>;
	.reg .b32 	%r<116>;
	.reg .b32 	%f<194>;
	.reg .b64 	%rd<11>;
	// demoted variable
	.shared .align 4 .b8 _ZZ15softmax_kernel2PfiiifE7row_max[4096];
	// demoted variable
	.shared .align 4 .b8 _ZZ15softmax_kernel2PfiiifE7row_sum[4096];
	ld.param.u64 	%rd2, [_Z15softmax_kernel2Pfiiif_param_0];
	ld.param.u32 	%r59, [_Z15softmax_kernel2Pfiiif_param_1];
	ld.param.u32 	%r60, [_Z15softmax_kernel2Pfiiif_param_3];
	ld.param.f32 	%f35, [_Z15softmax_kernel2Pfiiif_param_4];
	cvta.to.global.u64 	%rd1, %rd2;
	mov.u32 	%r1, %ctaid.x;
	mov.u32 	%r115, %tid.x;
	shl.b32 	%r61, %r115, 2;
	mov.u32 	%r62, _ZZ15softmax_kernel2PfiiifE7row_max;
	add.s32 	%r3, %r62, %r61;
	mov.b32 	%r63, -8388609;
	st.shared.u32 	[%r3], %r63;
	mov.u32 	%r64, _ZZ15softmax_kernel2PfiiifE7row_sum;
	add.s32 	%r4, %r64, %r61;
	mov.b32 	%r65, 0;
	st.shared.u32 	[%r4], %r65;
	bar.sync 	0;
	setp.ge.s32 	%p1, %r115, %r60;
	@%p1 bra 	$L__BB2_4;
	mul.lo.s32 	%r5, %r59, %r1;
	mov.u32 	%r6, %ntid.x;
	ld.shared.f32 	%f174, [%r3];
	mov.u32 	%r99, %r115;
$L__BB2_2:
	add.s32 	%r66, %r99, %r5;
	mul.wide.s32 	%rd3, %r66, 4;
	add.s64 	%rd4, %rd1, %rd3;
	ld.global.f32 	%f36, [%rd4];
	mul.f32 	%f37, %f35, %f36;
	st.global.f32 	[%rd4], %f37;
	max.f32 	%f174, %f174, %f37;
	add.s32 	%r99, %r99, %r6;
	setp.lt.s32 	%p2, %r99, %r60;
	@%p2 bra 	$L__BB2_2;
	st.shared.f32 	[%r3], %f174;
$L__BB2_4:
	bar.sync 	0;
	setp.ne.s32 	%p3, %r115, 0;
	@%p3 bra 	$L__BB2_19;
	mov.u32 	%r67, %ntid.x;
	min.u32 	%r9, %r60, %r67;
	setp.eq.s32 	%p4, %r60, 0;
	mov.f32 	%f183, 0fFF7FFFFF;
	@%p4 bra 	$L__BB2_18;
	and.b32  	%r10, %r9, 15;
	setp.lt.u32 	%p5, %r9, 16;
	mov.f32 	%f183, 0fFF7FFFFF;
	mov.b32 	%r103, 0;
	@%p5 bra 	$L__BB2_9;
	and.b32  	%r103, %r9, 2032;
	add.s32 	%r100, %r62, 32;
	and.b32  	%r71, %r9, -16;
	neg.s32 	%r101, %r71;
	mov.f32 	%f183, 0fFF7FFFFF;
$L__BB2_8:
	.pragma "nounroll";
	ld.shared.f32 	%f42, [%r100+-32];
	max.f32 	%f43, %f183, %f42;
	ld.shared.f32 	%f44, [%r100+-28];
	max.f32 	%f45, %f43, %f44;
	ld.shared.f32 	%f46, [%r100+-24];
	max.f32 	%f47, %f45, %f46;
	ld.shared.f32 	%f48, [%r100+-20];
	max.f32 	%f49, %f47, %f48;
	ld.shared.f32 	%f50, [%r100+-16];
	max.f32 	%f51, %f49, %f50;
	ld.shared.f32 	%f52, [%r100+-12];
	max.f32 	%f53, %f51, %f52;
	ld.shared.f32 	%f54, [%r100+-8];
	max.f32 	%f55, %f53, %f54;
	ld.shared.f32 	%f56, [%r100+-4];
	max.f32 	%f57, %f55, %f56;
	ld.shared.f32 	%f58, [%r100];
	max.f32 	%f59, %f57, %f58;
	ld.shared.f32 	%f60, [%r100+4];
	max.f32 	%f61, %f59, %f60;
	ld.shared.f32 	%f62, [%r100+8];
	max.f32 	%f63, %f61, %f62;
	ld.shared.f32 	%f64, [%r100+12];
	max.f32 	%f65, %f63, %f64;
	ld.shared.f32 	%f66, [%r100+16];
	max.f32 	%f67, %f65, %f66;
	ld.shared.f32 	%f68, [%r100+20];
	max.f32 	%f69, %f67, %f68;
	ld.shared.f32 	%f70, [%r100+24];
	max.f32 	%f71, %f69, %f70;
	ld.shared.f32 	%f72, [%r100+28];
	max.f32 	%f183, %f71, %f72;
	add.s32 	%r101, %r101, 16;
	add.s32 	%r100, %r100, 64;
	setp.ne.s32 	%p6, %r101, 0;
	@%p6 bra 	$L__BB2_8;
$L__BB2_9:
	setp.eq.s32 	%p7, %r10, 0;
	@%p7 bra 	$L__BB2_18;
	and.b32  	%r18, %r9, 7;
	setp.lt.u32 	%p8, %r10, 8;
	@%p8 bra 	$L__BB2_12;
	shl.b32 	%r72, %r103, 2;
	add.s32 	%r74, %r62, %r72;
	ld.shared.f32 	%f74, [%r74];
	max.f32 	%f75, %f183, %f74;
	ld.shared.f32 	%f76, [%r74+4];
	max.f32 	%f77, %f75, %f76;
	ld.shared.f32 	%f78, [%r74+8];
	max.f32 	%f79, %f77, %f78;
	ld.shared.f32 	%f80, [%r74+12];
	max.f32 	%f81, %f79, %f80;
	ld.shared.f32 	%f82, [%r74+16];
	max.f32 	%f83, %f81, %f82;
	ld.shared.f32 	%f84, [%r74+20];
	max.f32 	%f85, %f83, %f84;
	ld.shared.f32 	%f86, [%r74+24];
	max.f32 	%f87, %f85, %f86;
	ld.shared.f32 	%f88, [%r74+28];
	max.f32 	%f183, %f87, %f88;
	add.s32 	%r103, %r103, 8;
$L__BB2_12:
	setp.eq.s32 	%p9, %r18, 0;
	@%p9 bra 	$L__BB2_18;
	and.b32  	%r21, %r9, 3;
	setp.lt.u32 	%p10, %r18, 4;
	@%p10 bra 	$L__BB2_15;
	shl.b32 	%r75, %r103, 2;
	add.s32 	%r77, %r62, %r75;
	ld.shared.f32 	%f90, [%r77];
	max.f32 	%f91, %f183, %f90;
	ld.shared.f32 	%f92, [%r77+4];
	max.f32 	%f93, %f91, %f92;
	ld.shared.f32 	%f94, [%r77+8];
	max.f32 	%f95, %f93, %f94;
	ld.shared.f32 	%f96, [%r77+12];
	max.f32 	%f183, %f95, %f96;
	add.s32 	%r103, %r103, 4;
$L__BB2_15:
	setp.eq.s32 	%p11, %r21, 0;
	@%p11 bra 	$L__BB2_18;
	shl.b32 	%r78, %r103, 2;
	add.s32 	%r106, %r62, %r78;
	neg.s32 	%r105, %r21;
$L__BB2_17:
	.pragma "nounroll";
	ld.shared.f32 	%f97, [%r106];
	max.f32 	%f183, %f183, %f97;
	add.s32 	%r106, %r106, 4;
	add.s32 	%r105, %r105, 1;
	setp.ne.s32 	%p12, %r105, 0;
	@%p12 bra 	$L__BB2_17;
$L__BB2_18:
	st.shared.f32 	[_ZZ15softmax_kernel2PfiiifE7row_max], %f183;
$L__BB2_19:
	setp.ge.s32 	%p13, %r115, %r60;
	bar.sync 	0;
	@%p13 bra 	$L__BB2_23;
	ld.shared.f32 	%f17, [_ZZ15softmax_kernel2PfiiifE7row_max];
	mul.lo.s32 	%r30, %r59, %r1;
	mov.u32 	%r31, %ntid.x;
	ld.shared.f32 	%f184, [%r4];
	mov.u32 	%r107, %r115;
$L__BB2_21:
	add.s32 	%r80, %r107, %r30;
	mul.wide.s32 	%rd5, %r80, 4;
	add.s64 	%rd6, %rd1, %rd5;
	ld.global.f32 	%f98, [%rd6];
	sub.f32 	%f99, %f98, %f17;
	fma.rn.f32 	%f100, %f99, 0f3BBB989D, 0f3F000000;
	cvt.sat.f32.f32 	%f101, %f100;
	mov.f32 	%f102, 0f4B400001;
	mov.f32 	%f103, 0f437C0000;
	fma.rm.f32 	%f104, %f101, %f103, %f102;
	add.f32 	%f105, %f104, 0fCB40007F;
	neg.f32 	%f106, %f105;
	fma.rn.f32 	%f107, %f99, 0f3FB8AA3B, %f106;
	fma.rn.f32 	%f108, %f99, 0f32A57060, %f107;
	mov.b32 	%r81, %f104;
	shl.b32 	%r82, %r81, 23;
	mov.b32 	%f109, %r82;
	ex2.approx.ftz.f32 	%f110, %f108;
	mul.f32 	%f111, %f110, %f109;
	st.global.f32 	[%rd6], %f111;
	add.f32 	%f184, %f184, %f111;
	add.s32 	%r107, %r107, %r31;
	setp.lt.s32 	%p14, %r107, %r60;
	@%p14 bra 	$L__BB2_21;
	st.shared.f32 	[%r4], %f184;
$L__BB2_23:
	setp.ne.s32 	%p15, %r115, 0;
	bar.sync 	0;
	@%p15 bra 	$L__BB2_38;
	mov.u32 	%r83, %ntid.x;
	min.u32 	%r34, %r60, %r83;
	setp.eq.s32 	%p16, %r60, 0;
	mov.f32 	%f193, 0f00000000;
	@%p16 bra 	$L__BB2_37;
	and.b32  	%r35, %r34, 15;
	setp.lt.u32 	%p17, %r34, 16;
	mov.f32 	%f193, 0f00000000;
	mov.b32 	%r111, 0;
	@%p17 bra 	$L__BB2_28;
	and.b32  	%r111, %r34, 2032;
	add.s32 	%r108, %r64, 32;
	and.b32  	%r87, %r34, -16;
	neg.s32 	%r109, %r87;
	mov.f32 	%f193, 0f00000000;
$L__BB2_27:
	.pragma "nounroll";
	ld.shared.f32 	%f116, [%r108+-32];
	add.f32 	%f117, %f193, %f116;
	ld.shared.f32 	%f118, [%r108+-28];
	add.f32 	%f119, %f117, %f118;
	ld.shared.f32 	%f120, [%r108+-24];
	add.f32 	%f121, %f119, %f120;
	ld.shared.f32 	%f122, [%r108+-20];
	add.f32 	%f123, %f121, %f122;
	ld.shared.f32 	%f124, [%r108+-16];
	add.f32 	%f125, %f123, %f124;
	ld.shared.f32 	%f126, [%r108+-12];
	add.f32 	%f127, %f125, %f126;
	ld.shared.f32 	%f128, [%r108+-8];
	add.f32 	%f129, %f127, %f128;
	ld.shared.f32 	%f130, [%r108+-4];
	add.f32 	%f131, %f129, %f130;
	ld.shared.f32 	%f132, [%r108];
	add.f32 	%f133, %f131, %f132;
	ld.shared.f32 	%f134, [%r108+4];
	add.f32 	%f135, %f133, %f134;
	ld.shared.f32 	%f136, [%r108+8];
	add.f32 	%f137, %f135, %f136;
	ld.shared.f32 	%f138, [%r108+12];
	add.f32 	%f139, %f137, %f138;
	ld.shared.f32 	%f140, [%r108+16];
	add.f32 	%f141, %f139, %f140;
	ld.shared.f32 	%f142, [%r108+20];
	add.f32 	%f143, %f141, %f142;
	ld.shared.f32 	%f144, [%r108+24];
	add.f32 	%f145, %f143, %f144;
	ld.shared.f32 	%f146, [%r108+28];
	add.f32 	%f193, %f145, %f146;
	add.s32 	%r109, %r109, 16;
	add.s32 	%r108, %r108, 64;
	setp.ne.s32 	%p18, %r109, 0;
	@%p18 bra 	$L__BB2_27;
$L__BB2_28:
	setp.eq.s32 	%p19, %r35, 0;
	@%p19 bra 	$L__BB2_37;
	and.b32  	%r43, %r34, 7;
	setp.lt.u32 	%p20, %r35, 8;
	@%p20 bra 	$L__BB2_31;
	shl.b32 	%r88, %r111, 2;
	add.s32 	%r90, %r64, %r88;
	ld.shared.f32 	%f148, [%r90];
	add.f32 	%f149, %f193, %f148;
	ld.shared.f32 	%f150, [%r90+4];
	add.f32 	%f151, %f149, %f150;
	ld.shared.f32 	%f152, [%r90+8];
	add.f32 	%f153, %f151, %f152;
	ld.shared.f32 	%f154, [%r90+12];
	add.f32 	%f155, %f153, %f154;
	ld.shared.f32 	%f156, [%r90+16];
	add.f32 	%f157, %f155, %f156;
	ld.shared.f32 	%f158, [%r90+20];
	add.f32 	%f159, %f157, %f158;
	ld.shared.f32 	%f160, [%r90+24];
	add.f32 	%f161, %f159, %f160;
	ld.shared.f32 	%f162, [%r90+28];
	add.f32 	%f193, %f161, %f162;
	add.s32 	%r111, %r111, 8;
$L__BB2_31:
	setp.eq.s32 	%p21, %r43, 0;
	@%p21 bra 	$L__BB2_37;
	and.b32  	%r46, %r34, 3;
	setp.lt.u32 	%p22, %r43, 4;
	@%p22 bra 	$L__BB2_34;
	shl.b32 	%r91, %r111, 2;
	add.s32 	%r93, %r64, %r91;
	ld.shared.f32 	%f164, [%r93];
	add.f32 	%f165, %f193, %f164;
	ld.shared.f32 	%f166, [%r93+4];
	add.f32 	%f167, %f165, %f166;
	ld.shared.f32 	%f168, [%r93+8];
	add.f32 	%f169, %f167, %f168;
	ld.shared.f32 	%f170, [%r93+12];
	add.f32 	%f193, %f169, %f170;
	add.s32 	%r111, %r111, 4;
$L__BB2_34:
	setp.eq.s32 	%p23, %r46, 0;
	@%p23 bra 	$L__BB2_37;
	shl.b32 	%r94, %r111, 2;
	add.s32 	%r114, %r64, %r94;
	neg.s32 	%r113, %r46;
$L__BB2_36:
	.pragma "nounroll";
	ld.shared.f32 	%f171, [%r114];
	add.f32 	%f193, %f193, %f171;
	add.s32 	%r114, %r114, 4;
	add.s32 	%r113, %r113, 1;
	setp.ne.s32 	%p24, %r113, 0;
	@%p24 bra 	$L__BB2_36;
$L__BB2_37:
	st.shared.f32 	[_ZZ15softmax_kernel2PfiiifE7row_sum], %f193;
$L__BB2_38:
	bar.sync 	0;
	setp.ge.s32 	%p25, %r115, %r59;
	@%p25 bra 	$L__BB2_44;
	ld.shared.f32 	%f34, [_ZZ15softmax_kernel2PfiiifE7row_sum];
	mul.lo.s32 	%r55, %r59, %r1;
	mov.u32 	%r56, %ntid.x;
$L__BB2_40:
	setp.ge.s32 	%p26, %r115, %r60;
	@%p26 bra 	$L__BB2_42;
	add.s32 	%r98, %r115, %r55;
	mul.wide.s32 	%rd9, %r98, 4;
	add.s64 	%rd10, %rd1, %rd9;
	ld.global.f32 	%f172, [%rd10];
	div.rn.f32 	%f173, %f172, %f34;
	st.global.f32 	[%rd10], %f173;
	bra.uni 	$L__BB2_43;
$L__BB2_42:
	add.s32 	%r96, %r115, %r55;
	mul.wide.s32 	%rd7, %r96, 4;
	add.s64 	%rd8, %rd1, %rd7;
	mov.b32 	%r97, 0;
	st.global.u32 	[%rd8], %r97;
$L__BB2_43:
	add.s32 	%r115, %r115, %r56;
	setp.lt.s32 	%p27, %r115, %r59;
	@%p27 bra 	$L__BB2_40;
$L__BB2_44:
	ret;

}
	// .globl	_Z15softmax_kernel3Pfiiif
.visible .entry _Z15softmax_kernel3Pfiiif(
	.param .u64 .ptr .align 1 _Z15softmax_kernel3Pfiiif_param_0,
	.param .u32 _Z15softmax_kernel3Pfiiif_param_1,
	.param .u32 _Z15softmax_kernel3Pfiiif_param_2,
	.param .u32 _Z15softmax_kernel3Pfiiif_param_3,
	.param .f32 _Z15softmax_kernel3Pfiiif_param_4
)
{
	.reg .pred 	%p<41>;
	.reg .b32 	%r<136>;
	.reg .b32 	%f<224>;
	.reg .b64 	%rd<13>;

	ld.param.u64 	%rd3, [_Z15softmax_kernel3Pfiiif_param_0];
	ld.param.u32 	%r56, [_Z15softmax_kernel3Pfiiif_param_1];
	ld.param.u32 	%r57, [_Z15softmax_kernel3Pfiiif_param_3];
	ld.param.f32 	%f39, [_Z15softmax_kernel3Pfiiif_param_4];
	cvta.to.global.u64 	%rd4, %rd3;
	mov.u32 	%r58, %ctaid.x;
	mov.u32 	%r135, %tid.x;
	shr.u32 	%r2, %r135, 5;
	and.b32  	%r3, %r135, 31;
	mov.u32 	%r4, %ntid.x;
	shr.u32 	%r5, %r4, 5;
	mul.lo.s32 	%r59, %r56, %r58;
	mul.wide.s32 	%rd5, %r59, 4;
	add.s64 	%rd1, %rd4, %rd5;
	setp.ge.s32 	%p1, %r135, %r57;
	mov.f32 	%f202, 0fFF7FFFFF;
	@%p1 bra 	$L__BB3_3;
	mov.f32 	%f202, 0fFF7FFFFF;
	mov.u32 	%r118, %r135;
$L__BB3_2:
	mul.wide.s32 	%rd6, %r118, 4;
	add.s64 	%rd7, %rd1, %rd6;
	ld.global.f32 	%f42, [%rd7];
	mul.f32 	%f43, %f39, %f42;
	st.global.f32 	[%rd7], %f43;
	max.f32 	%f202, %f202, %f43;
	add.s32 	%r118, %r118, %r4;
	setp.lt.s32 	%p2, %r118, %r57;
	@%p2 bra 	$L__BB3_2;
$L__BB3_3:
	mov.b32 	%r60, %f202;
	shfl.sync.down.b32	%r61|%p3, %r60, 16, 31, -1;
	mov.b32 	%f44, %r61;
	max.f32 	%f45, %f202, %f44;
	mov.b32 	%r62, %f45;
	shfl.sync.down.b32	%r63|%p4, %r62, 8, 31, -1;
	mov.b32 	%f46, %r63;
	max.f32 	%f47, %f45, %f46;
	mov.b32 	%r64, %f47;
	shfl.sync.down.b32	%r65|%p5, %r64, 4, 31, -1;
	mov.b32 	%f48, %r65;
	max.f32 	%f49, %f47, %f48;
	mov.b32 	%r66, %f49;
	shfl.sync.down.b32	%r67|%p6, %r66, 2, 31, -1;
	mov.b32 	%f50, %r67;
	max.f32 	%f51, %f49, %f50;
	mov.b32 	%r68, %f51;
	shfl.sync.down.b32	%r69|%p7, %r68, 1, 31, -1;
	mov.b32 	%f52, %r69;
	max.f32 	%f4, %f51, %f52;
	setp.ne.s32 	%p8, %r3, 0;
	@%p8 bra 	$L__BB3_5;
	shl.b32 	%r70, %r2, 2;
	mov.u32 	%r71, shared;
	add.s32 	%r72, %r71, %r70;
	st.shared.f32 	[%r72], %f4;
$L__BB3_5:
	bar.sync 	0;
	setp.ne.s32 	%p9, %r135, 0;
	@%p9 bra 	$L__BB3_20;
	setp.lt.u32 	%p10, %r4, 32;
	mov.f32 	%f211, 0fFF7FFFFF;
	@%p10 bra 	$L__BB3_19;
	add.s32 	%r74, %r5, -1;
	and.b32  	%r8, %r5, 15;
	setp.lt.u32 	%p11, %r74, 15;
	mov.f32 	%f211, 0fFF7FFFFF;
	mov.b32 	%r122, 0;
	@%p11 bra 	$L__BB3_10;
	and.b32  	%r122, %r5, 48;
	mov.u32 	%r76, shared;
	add.s32 	%r119, %r76, 32;
	and.b32  	%r78, %r5, 134217712;
	neg.s32 	%r120, %r78;
	mov.f32 	%f211, 0fFF7FFFFF;
$L__BB3_9:
	.pragma "nounroll";
	ld.shared.v4.f32 	{%f57, %f58, %f59, %f60}, [%r119+-32];
	max.f32 	%f61, %f211, %f57;
	max.f32 	%f62, %f61, %f58;
	max.f32 	%f63, %f62, %f59;
	max.f32 	%f64, %f63, %f60;
	ld.shared.v4.f32 	{%f65, %f66, %f67, %f68}, [%r119+-16];
	max.f32 	%f69, %f64, %f65;
	max.f32 	%f70, %f69, %f66;
	max.f32 	%f71, %f70, %f67;
	max.f32 	%f72, %f71, %f68;
	ld.shared.v4.f32 	{%f73, %f74, %f75, %f76}, [%r119];
	max.f32 	%f77, %f72, %f73;
	max.f32 	%f78, %f77, %f74;
	max.f32 	%f79, %f78, %f75;
	max.f32 	%f80, %f79, %f76;
	ld.shared.v4.f32 	{%f81, %f82, %f83, %f84}, [%r119+16];
	max.f32 	%f85, %f80, %f81;
	max.f32 	%f86, %f85, %f82;
	max.f32 	%f87, %f86, %f83;
	max.f32 	%f211, %f87, %f84;
	add.s32 	%r120, %r120, 16;
	add.s32 	%r119, %r119, 64;
	setp.ne.s32 	%p12, %r120, 0;
	@%p12 bra 	$L__BB3_9;
$L__BB3_10:
	setp.eq.s32 	%p13, %r8, 0;
	@%p13 bra 	$L__BB3_19;
	and.b32  	%r16, %r5, 7;
	setp.lt.u32 	%p14, %r8, 8;
	@%p14 bra 	$L__BB3_13;
	shl.b32 	%r79, %r122, 2;
	mov.u32 	%r80, shared;
	add.s32 	%r81, %r80, %r79;
	ld.shared.f32 	%f89, [%r81];
	max.f32 	%f90, %f211, %f89;
	ld.shared.f32 	%f91, [%r81+4];
	max.f32 	%f92, %f90, %f91;
	ld.shared.f32 	%f93, [%r81+8];
	max.f32 	%f94, %f92, %f93;
	ld.shared.f32 	%f95, [%r81+12];
	max.f32 	%f96, %f94, %f95;
	ld.shared.f32 	%f97, [%r81+16];
	max.f32 	%f98, %f96, %f97;
	ld.shared.f32 	%f99, [%r81+20];
	max.f32 	%f100, %f98, %f99;
	ld.shared.f32 	%f101, [%r81+24];
	max.f32 	%f102, %f100, %f101;
	ld.shared.f32 	%f103, [%r81+28];
	max.f32 	%f211, %f102, %f103;
	add.s32 	%r122, %r122, 8;
$L__BB3_13:
	setp.eq.s32 	%p15, %r16, 0;
	@%p15 bra 	$L__BB3_19;
	and.b32  	%r19, %r5, 3;
	setp.lt.u32 	%p16, %r16, 4;
	@%p16 bra 	$L__BB3_16;
	shl.b32 	%r82, %r122, 2;
	mov.u32 	%r83, shared;
	add.s32 	%r84, %r83, %r82;
	ld.shared.f32 	%f105, [%r84];
	max.f32 	%f106, %f211, %f105;
	ld.shared.f32 	%f107, [%r84+4];
	max.f32 	%f108, %f106, %f107;
	ld.shared.f32 	%f109, [%r84+8];
	max.f32 	%f110, %f108, %f109;
	ld.shared.f32 	%f111, [%r84+12];
	max.f32 	%f211, %f110, %f111;
	add.s32 	%r122, %r122, 4;
$L__BB3_16:
	setp.eq.s32 	%p17, %r19, 0;
	@%p17 bra 	$L__BB3_19;
	shl.b32 	%r85, %r122, 2;
	mov.u32 	%r86, shared;
	add.s32 	%r125, %r86, %r85;
	neg.s32 	%r124, %r19;
$L__BB3_18:
	.pragma "nounroll";
	ld.shared.f32 	%f112, [%r125];
	max.f32 	%f211, %f211, %f112;
	add.s32 	%r125, %r125, 4;
	add.s32 	%r124, %r124, 1;
	setp.ne.s32 	%p18, %r124, 0;
	@%p18 bra 	$L__BB3_18;
$L__BB3_19:
	st.shared.f32 	[shared], %f211;
$L__BB3_20:
	setp.ge.s32 	%p19, %r135, %r57;
	bar.sync 	0;
	mov.f32 	%f213, 0f00000000;
	@%p19 bra 	$L__BB3_25;
	ld.shared.f32 	%f18, [shared];
	mov.u32 	%r126, %r135;
$L__BB3_22:
	mul.wide.s32 	%rd8, %r126, 4;
	add.s64 	%rd9, %rd1, %rd8;
	ld.global.f32 	%f114, [%rd9];
	sub.f32 	%f115, %f114, %f18;
	fma.rn.f32 	%f116, %f115, 0f3BBB989D, 0f3F000000;
	cvt.sat.f32.f32 	%f117, %f116;
	mov.f32 	%f118, 0f4B400001;
	mov.f32 	%f119, 0f437C0000;
	fma.rm.f32 	%f120, %f117, %f119, %f118;
	add.f32 	%f121, %f120, 0fCB40007F;
	neg.f32 	%f122, %f121;
	fma.rn.f32 	%f123, %f115, 0f3FB8AA3B, %f122;
	fma.rn.f32 	%f124, %f115, 0f32A57060, %f123;
	mov.b32 	%r87, %f120;
	shl.b32 	%r88, %r87, 23;
	mov.b32 	%f125, %r88;
	ex2.approx.ftz.f32 	%f126, %f124;
	mul.f32 	%f127, %f126, %f125;
	st.global.f32 	[%rd9], %f127;
	add.s32 	%r126, %r126, %r4;
	setp.lt.s32 	%p20, %r126, %r57;
	@%p20 bra 	$L__BB3_22;
	mov.f32 	%f213, 0f00000000;
	mov.u32 	%r127, %r135;
$L__BB3_24:
	mul.wide.s32 	%rd10, %r127, 4;
	add.s64 	%rd11, %rd1, %rd10;
	ld.global.f32 	%f129, [%rd11];
	add.f32 	%f213, %f213, %f129;
	add.s32 	%r127, %r127, %r4;
	setp.lt.s32 	%p21, %r127, %r57;
	@%p21 bra 	$L__BB3_24;
$L__BB3_25:
	shl.b32 	%r89, %r5, 2;
	mov.u32 	%r90, shared;
	add.s32 	%r32, %r90, %r89;
	setp.ne.s32 	%p22, %r3, 0;
	mov.b32 	%r91, %f213;
	shfl.sync.down.b32	%r92|%p23, %r91, 16, 31, -1;
	mov.b32 	%f130, %r92;
	add.f32 	%f131, %f213, %f130;
	mov.b32 	%r93, %f131;
	shfl.sync.down.b32	%r94|%p24, %r93, 8, 31, -1;
	mov.b32 	%f132, %r94;
	add.f32 	%f133, %f131, %f132;
	mov.b32 	%r95, %f133;
	shfl.sync.down.b32	%r96|%p25, %r95, 4, 31, -1;
	mov.b32 	%f134, %r96;
	add.f32 	%f135, %f133, %f134;
	mov.b32 	%r97, %f135;
	shfl.sync.down.b32	%r98|%p26, %r97, 2, 31, -1;
	mov.b32 	%f136, %r98;
	add.f32 	%f137, %f135, %f136;
	mov.b32 	%r99, %f137;
	shfl.sync.down.b32	%r100|%p27, %r99, 1, 31, -1;
	mov.b32 	%f138, %r100;
	add.f32 	%f22, %f137, %f138;
	@%p22 bra 	$L__BB3_27;
	shl.b32 	%r101, %r2, 2;
	add.s32 	%r102, %r32, %r101;
	st.shared.f32 	[%r102], %f22;
$L__BB3_27:
	setp.ne.s32 	%p28, %r135, 0;
	bar.sync 	0;
	@%p28 bra 	$L__BB3_42;
	setp.lt.u32 	%p29, %r4, 32;
	mov.f32 	%f222, 0f00000000;
	@%p29 bra 	$L__BB3_41;
	add.s32 	%r104, %r5, -1;
	and.b32  	%r33, %r5, 15;
	setp.lt.u32 	%p30, %r104, 15;
	mov.f32 	%f222, 0f00000000;
	mov.b32 	%r131, 0;
	@%p30 bra 	$L__BB3_32;
	and.b32  	%r131, %r5, 48;
	and.b32  	%r106, %r5, 134217712;
	neg.s32 	%r129, %r106;
	add.s32 	%r109, %r89, %r90;
	add.s32 	%r128, %r109, 32;
	mov.f32 	%f222, 0f00000000;
$L__BB3_31:
	.pragma "nounroll";
	ld.shared.f32 	%f143, [%r128+-32];
	add.f32 	%f144, %f222, %f143;
	ld.shared.f32 	%f145, [%r128+-28];
	add.f32 	%f146, %f144, %f145;
	ld.shared.f32 	%f147, [%r128+-24];
	add.f32 	%f148, %f146, %f147;
	ld.shared.f32 	%f149, [%r128+-20];
	add.f32 	%f150, %f148, %f149;
	ld.shared.f32 	%f151, [%r128+-16];
	add.f32 	%f152, %f150, %f151;
	ld.shared.f32 	%f153, [%r128+-12];
	add.f32 	%f154, %f152, %f153;
	ld.shared.f32 	%f155, [%r128+-8];
	add.f32 	%f156, %f154, %f155;
	ld.shared.f32 	%f157, [%r128+-4];
	add.f32 	%f158, %f156, %f157;
	ld.shared.f32 	%f159, [%r128];
	add.f32 	%f160, %f158, %f159;
	ld.shared.f32 	%f161, [%r128+4];
	add.f32 	%f162, %f160, %f161;
	ld.shared.f32 	%f163, [%r128+8];
	add.f32 	%f164, %f162, %f163;
	ld.shared.f32 	%f165, [%r128+12];
	add.f32 	%f166, %f164, %f165;
	ld.shared.f32 	%f167, [%r128+16];
	add.f32 	%f168, %f166, %f167;
	ld.shared.f32 	%f169, [%r128+20];
	add.f32 	%f170, %f168, %f169;
	ld.shared.f32 	%f171, [%r128+24];
	add.f32 	%f172, %f170, %f171;
	ld.shared.f32 	%f173, [%r128+28];
	add.f32 	%f222, %f172, %f173;
	add.s32 	%r129, %r129, 16;
	add.s32 	%r128, %r128, 64;
	setp.ne.s32 	%p31, %r129, 0;
	@%p31 bra 	$L__BB3_31;
$L__BB3_32:
	setp.eq.s32 	%p32, %r33, 0;
	@%p32 bra 	$L__BB3_41;
	and.b32  	%r42, %r5, 7;
	setp.lt.u32 	%p33, %r33, 8;
	@%p33 bra 	$L__BB3_35;
	shl.b32 	%r110, %r131, 2;
	add.s32 	%r111, %r32, %r110;
	ld.shared.f32 	%f175, [%r111];
	add.f32 	%f176, %f222, %f175;
	ld.shared.f32 	%f177, [%r111+4];
	add.f32 	%f178, %f176, %f177;
	ld.shared.f32 	%f179, [%r111+8];
	add.f32 	%f180, %f178, %f179;
	ld.shared.f32 	%f181, [%r111+12];
	add.f32 	%f182, %f180, %f181;
	ld.shared.f32 	%f183, [%r111+16];
	add.f32 	%f184, %f182, %f183;
	ld.shared.f32 	%f185, [%r111+20];
	add.f32 	%f186, %f184, %f185;
	ld.shared.f32 	%f187, [%r111+24];
	add.f32 	%f188, %f186, %f187;
	ld.shared.f32 	%f189, [%r111+28];
	add.f32 	%f222, %f188, %f189;
	add.s32 	%r131, %r131, 8;
$L__BB3_35:
	setp.eq.s32 	%p34, %r42, 0;
	@%p34 bra 	$L__BB3_41;
	and.b32  	%r45, %r5, 3;
	setp.lt.u32 	%p35, %r42, 4;
	@%p35 bra 	$L__BB3_38;
	shl.b32 	%r112, %r131, 2;
	add.s32 	%r113, %r32, %r112;
	ld.shared.f32 	%f191, [%r113];
	add.f32 	%f192, %f222, %f191;
	ld.shared.f32 	%f193, [%r113+4];
	add.f32 	%f194, %f192, %f193;
	ld.shared.f32 	%f195, [%r113+8];
	add.f32 	%f196, %f194, %f195;
	ld.shared.f32 	%f197, [%r113+12];
	add.f32 	%f222, %f196, %f197;
	add.s32 	%r131, %r131, 4;
$L__BB3_38:
	setp.eq.s32 	%p36, %r45, 0;
	@%p36 bra 	$L__BB3_41;
	shl.b32 	%r114, %r131, 2;
	add.s32 	%r116, %r114, %r89;
	add.s32 	%r134, %r90, %r116;
	neg.s32 	%r133, %r45;
$L__BB3_40:
	.pragma "nounroll";
	ld.shared.f32 	%f198, [%r134];
	add.f32 	%f222, %f222, %f198;
	add.s32 	%r134, %r134, 4;
	add.s32 	%r133, %r133, 1;
	setp.ne.s32 	%p37, %r133, 0;
	@%p37 bra 	$L__BB3_40;
$L__BB3_41:
	st.shared.f32 	[%r32], %f222;
$L__BB3_42:
	bar.sync 	0;
	setp.ge.s32 	%p38, %r135, %r56;
	@%p38 bra 	$L__BB3_47;
	ld.shared.f32 	%f36, [%r32];
$L__BB3_44:
	setp.ge.s32 	%p39, %r135, %r57;
	mul.wide.s32 	%rd12, %r135, 4;
	add.s64 	%rd2, %rd1, %rd12;
	mov.f32 	%f223, 0f00000000;
	@%p39 bra 	$L__BB3_46;
	ld.global.f32 	%f200, [%rd2];
	div.rn.f32 	%f223, %f200, %f36;
$L__BB3_46:
	st.global.f32 	[%rd2], %f223;
	add.s32 	%r135, %r135, %r4;
	setp.lt.s32 	%p40, %r135, %r56;
	@%p40 bra 	$L__BB3_44;
$L__BB3_47:
	ret;

}


// ===== COMPILED SASS (sm_100) =====

	.target	sm_100

	.elftype	@"ET_EXEC"


//--------------------- .note.nv.tkinfo           --------------------------
	.section	.note.nv.tkinfo,"",@"SHT_NOTE"
	.sectionflags	@"SHF_NOTE_NV_TKINFO"
	.tkinfo
        /*0018*/ 	.word	0x00000002
        /*0030*/ 	.string	""
        /*0030*/ 	.string	"ptxas"
        /*0030*/ 	.string	"Cuda compilation tools, release 13.0, V13.0.88"
        /*0030*/ 	.string	"Build cuda_13.0.r13.0/compiler.36424714_0"
        /*0030*/ 	.string	"-arch sm_100 -m 64 "



//--------------------- .note.nv.cuinfo           --------------------------
	.section	.note.nv.cuinfo,"",@"SHT_NOTE"
	.sectionflags	@"SHF_NOTE_NV_CUINFO"
        /*0018*/ 	.short	0x0002
        /*001a*/ 	.short	0x0064
        /*001c*/ 	.short	0x0082
	.zero		2


//--------------------- .nv.info                  --------------------------
	.section	.nv.info,"",@"SHT_CUDA_INFO"
	.align	4


	//----- nvinfo : EIATTR_REGCOUNT
	.align		4
        /*0000*/ 	.byte	0x04, 0x2f
        /*0002*/ 	.short	(.L_1 - .L_0)
	.align		4
.L_0:
        /*0004*/ 	.word	index@(_Z10fill_cachePfS_S_iiiii)
        /*0008*/ 	.word	0x00000011


	//----- nvinfo : EIATTR_FRAME_SIZE
	.align		4
.L_1:
        /*000c*/ 	.byte	0x04, 0x11
        /*000e*/ 	.short	(.L_3 - .L_2)
	.align		4
.L_2:
        /*0010*/ 	.word	index@(_Z10fill_cachePfS_S_iiiii)
        /*0014*/ 	.word	0x00000000


	//----- nvinfo : EIATTR_REGCOUNT
	.align		4
.L_3:
        /*0018*/ 	.byte	0x04, 0x2f
        /*001a*/ 	.short	(.L_5 - .L_4)
	.align		4
.L_4:
        /*001c*/ 	.word	index@(_Z12unfill_cachePfS_iiiii)
        /*0020*/ 	.word	0x0000000e


	//----- nvinfo : EIATTR_FRAME_SIZE
	.align		4
.L_5:
        /*0024*/ 	.byte	0x04, 0x11
        /*0026*/ 	.short	(.L_7 - .L_6)
	.align		4
.L_6:
        /*0028*/ 	.word	index@(_Z12unfill_cachePfS_iiiii)
        /*002c*/ 	.word	0x00000000


	//----- nvinfo : EIATTR_REGCOUNT
	.align		4
.L_7:
        /*0030*/ 	.byte	0x04, 0x2f
        /*0032*/ 	.short	(.L_9 - .L_8)
	.align		4
.L_8:
        /*0034*/ 	.word	index@(_Z15softmax_kernel2Pfiiif)
        /*0038*/ 	.word	0x0000001a


	//----- nvinfo : EIATTR_FRAME_SIZE
	.align		4
.L_9:
        /*003c*/ 	.byte	0x04, 0x11
        /*003e*/ 	.short	(.L_11 - .L_10)
	.align		4
.L_10:
        /*0040*/ 	.word	index@($__internal_1_$__cuda_sm3x_div_rn_noftz_f32_slowpath)
        /*0044*/ 	.word	0x00000000


	//----- nvinfo : EIATTR_FRAME_SIZE
	.align		4
.L_11:
        /*0048*/ 	.byte	0x04, 0x11
        /*004a*/ 	.short	(.L_13 - .L_12)
	.align		4
.L_12:
        /*004c*/ 	.word	index@(_Z15softmax_kernel2Pfiiif)
        /*0050*/ 	.word	0x00000000


	//----- nvinfo : EIATTR_REGCOUNT
	.align		4
.L_13:
        /*0054*/ 	.byte	0x04, 0x2f
        /*0056*/ 	.short	(.L_15 - .L_14)
	.align		4
.L_14:
        /*0058*/ 	.word	index@(_Z15softmax_kernel3Pfiiif)
        /*005c*/ 	.word	0x0000001d


	//----- nvinfo : EIATTR_FRAME_SIZE
	.align		4
.L_15:
        /*0060*/ 	.byte	0x04, 0x11
        /*0062*/ 	.short	(.L_17 - .L_16)
	.align		4
.L_16:
        /*0064*/ 	.word	index@($__internal_0_$__cuda_sm3x_div_rn_noftz_f32_slowpath)
        /*0068*/ 	.word	0x00000000


	//----- nvinfo : EIATTR_FRAME_SIZE
	.align		4
.L_17:
        /*006c*/ 	.byte	0x04, 0x11
        /*006e*/ 	.short	(.L_19 - .L_18)
	.align		4
.L_18:
        /*0070*/ 	.word	index@(_Z15softmax_kernel3Pfiiif)
        /*0074*/ 	.word	0x00000000


	//----- nvinfo : EIATTR_MIN_STACK_SIZE
	.align		4
.L_19:
        /*0078*/ 	.byte	0x04, 0x12
        /*007a*/ 	.short	(.L_21 - .L_20)
	.align		4
.L_20:
        /*007c*/ 	.word	index@(_Z15softmax_kernel3Pfiiif)
        /*0080*/ 	.word	0x00000000


	//----- nvinfo : EIATTR_MIN_STACK_SIZE
	.align		4
.L_21:
        /*0084*/ 	.byte	0x04, 0x12
        /*0086*/ 	.short	(.L_23 - .L_22)
	.align		4
.L_22:
        /*0088*/ 	.word	index@(_Z15softmax_kernel2Pfiiif)
        /*008c*/ 	.word	0x00000000


	//----- nvinfo : EIATTR_MIN_STACK_SIZE
	.align		4
.L_23:
        /*0090*/ 	.byte	0x04, 0x12
        /*0092*/ 	.short	(.L_25 - .L_24)
	.align		4
.L_24:
        /*0094*/ 	.word	index@(_Z12unfill_cachePfS_iiiii)
        /*0098*/ 	.word	0x00000000


	//----- nvinfo : EIATTR_MIN_STACK_SIZE
	.align		4
.L_25:
        /*009c*/ 	.byte	0x04, 0x12
        /*009e*/ 	.short	(.L_27 - .L_26)
	.align		4
.L_26:
        /*00a0*/ 	.word	index@(_Z10fill_cachePfS_S_iiiii)
        /*00a4*/ 	.word	0x00000000
.L_27:


//--------------------- .nv.compat                --------------------------
	.section	.nv.compat,"",@"SHT_CUDA_COMPAT_INFO"
	.align	4
        /*0000*/ 	.byte	0x02, 0x09, 0x00, 0x00, 0x02, 0x02, 0x01, 0x00, 0x02, 0x05, 0x05, 0x00, 0x03, 0x07, 0x01, 0x01
        /*0010*/ 	.byte	0x02, 0x03, 0x00, 0x00, 0x02, 0x06, 0x01, 0x00, 0x04, 0x0b, 0x08, 0x00, 0x01, 0x00, 0x00, 0x00
        /*0020*/ 	.byte	0x00, 0x00, 0x00, 0x00


//--------------------- .nv.info._Z15softmax_kernel3Pfiiif --------------------------
	.section	.nv.info._Z15softmax_kernel3Pfiiif,"",@"SHT_CUDA_INFO"
	.sectionflags	@""
	.align	4


	//----- nvinfo : EIATTR_CUDA_API_VERSION
	.align		4
        /*0000*/ 	.byte	0x04, 0x37
        /*0002*/ 	.short	(.L_29 - .L_28)
.L_28:
        /*0004*/ 	.word	0x00000082


	//----- nvinfo : EIATTR_KPARAM_INFO
	.align		4
.L_29:
        /*0008*/ 	.byte	0x04, 0x17
        /*000a*/ 	.short	(.L_31 - .L_30)
.L_30:
        /*000c*/ 	.word	0x00000000
        /*0010*/ 	.short	0x0004
        /*0012*/ 	.short	0x0014
        /*0014*/ 	.byte	0x00, 0xf0, 0x11, 0x00


	//----- nvinfo : EIATTR_KPARAM_INFO
	.align		4
.L_31:
        /*0018*/ 	.byte	0x04, 0x17
        /*001a*/ 	.short	(.L_33 - .L_32)
.L_32:
        /*001c*/ 	.word	0x00000000
        /*0020*/ 	.short	0x0003
        /*0022*/ 	.short	0x0010
        /*0024*/ 	.byte	0x00, 0xf0, 0x11, 0x00


	//----- nvinfo : EIATTR_KPARAM_INFO
	.align		4
.L_33:
        /*0028*/ 	.byte	0x04, 0x17
        /*002a*/ 	.short	(.L_35 - .L_34)
.L_34:
        /*002c*/ 	.word	0x00000000
        /*0030*/ 	.short	0x0002
        /*0032*/ 	.short	0x000c
        /*0034*/ 	.byte	0x00, 0xf0, 0x11, 0x00


	//----- nvinfo : EIATTR_KPARAM_INFO
	.align		4
.L_35:
        /*0038*/ 	.byte	0x04, 0x17
        /*003a*/ 	.short	(.L_37 - .L_36)
.L_36:
        /*003c*/ 	.word	0x00000000
        /*0040*/ 	.short	0x0001
        /*0042*/ 	.short	0x0008
        /*0044*/ 	.byte	0x00, 0xf0, 0x11, 0x00


	//----- nvinfo : EIATTR_KPARAM_INFO
	.align		4
.L_37:
        /*0048*/ 	.byte	0x04, 0x17
        /*004a*/ 	.short	(.L_39 - .L_38)
.L_38:
        /*004c*/ 	.word	0x00000000
        /*0050*/ 	.short	0x0000
        /*0052*/ 	.short	0x0000
        /*0054*/ 	.byte	0x00, 0xf5, 0x21, 0x00


	//----- nvinfo : EIATTR_SPARSE_MMA_MASK
	.align		4
.L_39:
        /*0058*/ 	.byte	0x03, 0x50
        /*005a*/ 	.short	0x0000


	//----- nvinfo : EIATTR_MAXREG_COUNT
	.align		4
        /*005c*/ 	.byte	0x03, 0x1b
        /*005e*/ 	.short	0x00ff


	//----- nvinfo : EIATTR_NUM_BARRIERS
	.align		4
        /*0060*/ 	.byte	0x02, 0x4c
        /*0062*/ 	.byte	0x01
	.zero		1


	//----- nvinfo : EIATTR_MERCURY_ISA_VERSION
	.align		4
        /*0064*/ 	.byte	0x03, 0x5f
        /*0066*/ 	.short	0x0101


	//----- nvinfo : EIATTR_COOP_GROUP_MASK_REGIDS
	.align		4
        /*0068*/ 	.byte	0x04, 0x29
        /*006a*/ 	.short	(.L_41 - .L_40)


	//   ....[0]....
.L_40:
        /*006c*/ 	.word	0xffffffff


	//   ....[1]....
        /*0070*/ 	.word	0xffffffff


	//   ....[2]....
        /*0074*/ 	.word	0xffffffff


	//   ....[3]....
        /*0078*/ 	.word	0xffffffff


	//   ....[4]....
        /*007c*/ 	.word	0xffffffff


	//   ....[5]....
        /*0080*/ 	.word	0xffffffff


	//   ....[6]....
        /*0084*/ 	.word	0xffffffff


	//   ....[7]....
        /*0088*/ 	.word	0xffffffff


	//   ....[8]....
        /*008c*/ 	.word	0xffffffff


	//   ....[9]....
        /*0090*/ 	.word	0xffffffff


	//----- nvinfo : EIATTR_COOP_GROUP_INSTR_OFFSETS
	.align		4
.L_41:
        /*0094*/ 	.byte	0x04, 0x28
        /*0096*/ 	.short	(.L_43 - .L_42)


	//   ....[0]....
.L_42:
        /*0098*/ 	.word	0x000001a0


	//   ....[1]....
        /*009c*/ 	.word	0x00000200


	//   ....[2]....
        /*00a0*/ 	.word	0x00000230


	//   ....[3]....
        /*00a4*/ 	.word	0x00000280


	//   ....[4]....
        /*00a8*/ 	.word	0x000002c0


	//   ....[5]....
        /*00ac*/ 	.word	0x00000a70


	//   ....[6]....
        /*00b0*/ 	.word	0x00000ae0


	//   ....[7]....
        /*00b4*/ 	.word	0x00000b10


	//   ....[8]....
        /*00b8*/ 	.word	0x00000b40


	//   ....[9]....
        /*00bc*/ 	.word	0x00000b60


	//----- nvinfo : EIATTR_VRC_CTA_INIT_COUNT
	.align		4
.L_43:
        /*00c0*/ 	.byte	0x02, 0x4a
	.zero		1
	.zero		1


	//----- nvinfo : EIATTR_EXIT_INSTR_OFFSETS
	.align		4
        /*00c4*/ 	.byte	0x04, 0x1c
        /*00c6*/ 	.short	(.L_45 - .L_44)


	//   ....[0]....
.L_44:
        /*00c8*/ 	.word	0x00001230


	//   ....[1]....
        /*00cc*/ 	.word	0x000013f0


	//----- nvinfo : EIATTR_CRS_STACK_SIZE
	.align		4
.L_45:
        /*00d0*/ 	.byte	0x04, 0x1e
        /*00d2*/ 	.short	(.L_47 - .L_46)
.L_46:
        /*00d4*/ 	.word	0x00000000


	//----- nvinfo : EIATTR_CBANK_PARAM_SIZE
	.align		4
.L_47:
        /*00d8*/ 	.byte	0x03, 0x19
        /*00da*/ 	.short	0x0018


	//----- nvinfo : EIATTR_PARAM_CBANK
	.align		4
        /*00dc*/ 	.byte	0x04, 0x0a
        /*00de*/ 	.short	(.L_49 - .L_48)
	.align		4
.L_48:
        /*00e0*/ 	.word	index@(.nv.constant0._Z15softmax_kernel3Pfiiif)
        /*00e4*/ 	.short	0x0380
        /*00e6*/ 	.short	0x0018


	//----- nvinfo : EIATTR_SW_WAR
	.align		4
.L_49:
        /*00e8*/ 	.byte	0x04, 0x36
        /*00ea*/ 	.short	(.L_51 - .L_50)
.L_50:
        /*00ec*/ 	.word	0x00000008
.L_51:


//--------------------- .nv.info._Z15softmax_kernel2Pfiiif --------------------------
	.section	.nv.info._Z15softmax_kernel2Pfiiif,"",@"SHT_CUDA_INFO"
	.sectionflags	@""
	.align	4


	//----- nvinfo : EIATTR_CUDA_API_VERSION
	.align		4
        /*0000*/ 	.byte	0x04, 0x37
        /*0002*/ 	.short	(.L_53 - .L_52)
.L_52:
        /*0004*/ 	.word	0x00000082


	//----- nvinfo : EIATTR_KPARAM_INFO
	.align		4
.L_53:
        /*0008*/ 	.byte	0x04, 0x17
        /*000a*/ 	.short	(.L_55 - .L_54)
.L_54:
        /*000c*/ 	.word	0x00000000
        /*0010*/ 	.short	0x0004
        /*0012*/ 	.short	0x0014
        /*0014*/ 	.byte	0x00, 0xf0, 0x11, 0x00


	//----- nvinfo : EIATTR_KPARAM_INFO
	.align		4
.L_55:
        /*0018*/ 	.byte	0x04, 0x17
        /*001a*/ 	.short	(.L_57 - .L_56)
.L_56:
        /*001c*/ 	.word	0x00000000
        /*0020*/ 	.short	0x0003
        /*0022*/ 	.short	0x0010
        /*0024*/ 	.byte	0x00, 0xf0, 0x11, 0x00


	//----- nvinfo : EIATTR_KPARAM_INFO
	.align		4
.L_57:
        /*0028*/ 	.byte	0x04, 0x17
        /*002a*/ 	.short	(.L_59 - .L_58)
.L_58:
        /*002c*/ 	.word	0x00000000
        /*0030*/ 	.short	0x0002
        /*0032*/ 	.short	0x000c
        /*0034*/ 	.byte	0x00, 0xf0, 0x11, 0x00


	//----- nvinfo : EIATTR_KPARAM_INFO
	.align		4
.L_59:
        /*0038*/ 	.byte	0x04, 0x17
        /*003a*/ 	.short	(.L_61 - .L_60)
.L_60:
        /*003c*/ 	.word	0x00000000
        /*0040*/ 	.short	0x0001
        /*0042*/ 	.short	0x0008
        /*0044*/ 	.byte	0x00, 0xf0, 0x11, 0x00


	//----- nvinfo : EIATTR_KPARAM_INFO
	.align		4
.L_61:
        /*0048*/ 	.byte	0x04, 0x17
        /*004a*/ 	.short	(.L_63 - .L_62)
.L_62:
        /*004c*/ 	.word	0x00000000
        /*0050*/ 	.short	0x0000
        /*0052*/ 	.short	0x0000
        /*0054*/ 	.byte	0x00, 0xf5, 0x21, 0x00


	//----- nvinfo : EIATTR_SPARSE_MMA_MASK
	.align		4
.L_63:
        /*0058*/ 	.byte	0x03, 0x50
        /*005a*/ 	.short	0x0000


	//----- nvinfo : EIATTR_MAXREG_COUNT
	.align		4
        /*005c*/ 	.byte	0x03, 0x1b
        /*005e*/ 	.short	0x00ff


	//----- nvinfo : EIATTR_NUM_BARRIERS
	.align		4
        /*0060*/ 	.byte	0x02, 0x4c
        /*0062*/ 	.byte	0x01
	.zero		1


	//----- nvinfo : EIATTR_MERCURY_ISA_VERSION
	.align		4
        /*0064*/ 	.byte	0x03, 0x5f
        /*0066*/ 	.short	0x0101


	//----- nvinfo : EIATTR_VRC_CTA_INIT_COUNT
	.align		4
        /*0068*/ 	.byte	0x02, 0x4a
	.zero		1
	.zero		1


	//----- nvinfo : EIATTR_EXIT_INSTR_OFFSETS
	.align		4
        /*006c*/ 	.byte	0x04, 0x1c
        /*006e*/ 	.short	(.L_65 - .L_64)


	//   ....[0]....
.L_64:
        /*0070*/ 	.word	0x00000e40


	//   ....[1]....
        /*0074*/ 	.word	0x00001070


	//----- nvinfo : EIATTR_CRS_STACK_SIZE
	.align		4
.L_65:
        /*0078*/ 	.byte	0x04, 0x1e
        /*007a*/ 	.short	(.L_67 - .L_66)
.L_66:
        /*007c*/ 	.word	0x00000000


	//----- nvinfo : EIATTR_CBANK_PARAM_SIZE
	.align		4
.L_67:
        /*0080*/ 	.byte	0x03, 0x19
        /*0082*/ 	.short	0x0018


	//----- nvinfo : EIATTR_PARAM_CBANK
	.align		4
        /*0084*/ 	.byte	0x04, 0x0a
        /*0086*/ 	.short	(.L_69 - .L_68)
	.align		4
.L_68:
        /*0088*/ 	.word	index@(.nv.constant0._Z15softmax_kernel2Pfiiif)
        /*008c*/ 	.short	0x0380
        /*008e*/ 	.short	0x0018


	//----- nvinfo : EIATTR_SW_WAR
	.align		4
.L_69:
        /*0090*/ 	.byte	0x04, 0x36
        /*0092*/ 	.short	(.L_71 - .L_70)
.L_70:
        /*0094*/ 	.word	0x00000008
.L_71:


//--------------------- .nv.info._Z12unfill_cachePfS_iiiii --------------------------
	.section	.nv.info._Z12unfill_cachePfS_iiiii,"",@"SHT_CUDA_INFO"
	.sectionflags	@""
	.align	4


	//----- nvinfo : EIATTR_CUDA_API_VERSION
	.align		4
        /*0000*/ 	.byte	0x04, 0x37
        /*0002*/ 	.short	(.L_73 - .L_72)
.L_72:
        /*0004*/ 	.word	0x00000082


	//----- nvinfo : EIATTR_KPARAM_INFO
	.align		4
.L_73:
        /*0008*/ 	.byte	0x04, 0x17
        /*000a*/ 	.short	(.L_75 - .L_74)
.L_74:
        /*000c*/ 	.word	0x00000000
        /*0010*/ 	.short	0x0006
        /*0012*/ 	.short	0x0020
        /*0014*/ 	.byte	0x00, 0xf0, 0x11, 0x00


	//----- nvinfo : EIATTR_KPARAM_INFO
	.align		4
.L_75:
        /*0018*/ 	.byte	0x04, 0x17
        /*001a*/ 	.short	(.L_77 - .L_76)
.L_76:
        /*001c*/ 	.word	0x00000000
        /*0020*/ 	.short	0x0005
        /*0022*/ 	.short	0x001c
        /*0024*/ 	.byte	0x00, 0xf0, 0x11, 0x00


	//----- nvinfo : EIATTR_KPARAM_INFO
	.align		4
.L_77:
        /*0028*/ 	.byte	0x04, 0x17
        /*002a*/ 	.short	(.L_79 - .L_78)
.L_78:
        /*002c*/ 	.word	0x00000000
        /*0030*/ 	.short	0x0004
        /*0032*/ 	.short	0x0018
        /*0034*/ 	.byte	0x00, 0xf0, 0x11, 0x00


	//----- nvinfo : EIATTR_KPARAM_INFO
	.align		4
.L_79:
        /*0038*/ 	.byte	0x04, 0x17
        /*003a*/ 	.short	(.L_81 - .L_80)
.L_80:
        /*003c*/ 	.word	0x00000000
        /*0040*/ 	.short	0x0003
        /*0042*/ 	.short	0x0014
        /*0044*/ 	.byte	0x00, 0xf0, 0x11, 0x00


	//----- nvinfo : EIATTR_KPARAM_INFO
	.align		4
.L_81:
        /*0048*/ 	.byte	0x04, 0x17
        /*004a*/ 	.short	(.L_83 - .L_82)
.L_82:
        /*004c*/ 	.word	0x00000000
        /*0050*/ 	.short	0x0002
        /*0052*/ 	.short	0x0010
        /*0054*/ 	.byte	0x00, 0xf0, 0x11, 0x00


	//----- nvinfo : EIATTR_KPARAM_INFO
	.align		4
.L_83:
        /*0058*/ 	.byte	0x04, 0x17
        /*005a*/ 	.short	(.L_85 - .L_84)
.L_84:
        /*005c*/ 	.word	0x00000000
        /*0060*/ 	.short	0x0001
        /*0062*/ 	.short	0x0008
        /*0064*/ 	.byte	0x00, 0xf5, 0x21, 0x00


	//----- nvinfo : EIATTR_KPARAM_INFO
	.align		4
.L_85:
        /*0068*/ 	.byte	0x04, 0x17
        /*006a*/ 	.short	(.L_87 - .L_86)
.L_86:
        /*006c*/ 	.word	0x00000000
        /*0070*/ 	.short	0x0000
        /*0072*/ 	.short	0x0000
        /*0074*/ 	.byte	0x00, 0xf5, 0x21, 0x00


	//----- nvinfo : EIATTR_SPARSE_MMA_MASK
	.align		4
.L_87:
        /*0078*/ 	.byte	0x03, 0x50
        /*007a*/ 	.short	0x0000


	//----- nvinfo : EIATTR_MAXREG_COUNT
	.align		4
        /*007c*/ 	.byte	0x03, 0x1b
        /*007e*/ 	.short	0x00ff


	//----- nvinfo : EIATTR_MERCURY_ISA_VERSION
	.align		4
        /*0080*/ 	.byte	0x03, 0x5f
        /*0082*/ 	.short	0x0101


	//----- nvinfo : EIATTR_VRC_CTA_INIT_COUNT
	.align		4
        /*0084*/ 	.byte	0x02, 0x4a
	.zero		1
	.zero		1


	//----- nvinfo : EIATTR_EXIT_INSTR_OFFSETS
	.align		4
        /*0088*/ 	.byte	0x04, 0x1c
        /*008a*/ 	.short	(.L_89 - .L_88)


	//   ....[0]....
.L_88:
        /*008c*/ 	.word	0x00000070


	//   ....[1]....
        /*0090*/ 	.word	0x000004d0


	//----- nvinfo : EIATTR_CBANK_PARAM_SIZE
	.align		4
.L_89:
        /*0094*/ 	.byte	0x03, 0x19
        /*0096*/ 	.short	0x0024


	//----- nvinfo : EIATTR_PARAM_CBANK
	.align		4
        /*0098*/ 	.byte	0x04, 0x0a
        /*009a*/ 	.short	(.L_91 - .L_90)
	.align		4
.L_90:
        /*009c*/ 	.word	index@(.nv.constant0._Z12unfill_cachePfS_iiiii)
        /*00a0*/ 	.short	0x0380
        /*00a2*/ 	.short	0x0024


	//----- nvinfo : EIATTR_SW_WAR
	.align		4
.L_91:
        /*00a4*/ 	.byte	0x04, 0x36
        /*00a6*/ 	.short	(.L_93 - .L_92)
.L_92:
        /*00a8*/ 	.word	0x00000008
.L_93:


//--------------------- .nv.info._Z10fill_cachePfS_S_iiiii --------------------------
	.section	.nv.info._Z10fill_cachePfS_S_iiiii,"",@"SHT_CUDA_INFO"
	.sectionflags	@""
	.align	4


	//----- nvinfo : EIATTR_CUDA_API_VERSION
	.align		4
        /*0000*/ 	.byte	0x04, 0x37
        /*0002*/ 	.short	(.L_95 - .L_94)
.L_94:
        /*0004*/ 	.word	0x00000082


	//----- nvinfo : EIATTR_KPARAM_INFO
	.align		4
.L_95:
        /*0008*/ 	.byte	0x04, 0x17
        /*000a*/ 	.short	(.L_97 - .L_96)
.L_96:
        /*000c*/ 	.word	0x00000000
        /*0010*/ 	.short	0x0007
        /*0012*/ 	.short	0x0028
        /*0014*/ 	.byte	0x00, 0xf0, 0x11, 0x00


	//----- nvinfo : EIATTR_KPARAM_INFO
	.align		4
.L_97:
        /*0018*/ 	.byte	0x04, 0x17
        /*001a*/ 	.short	(.L_99 - .L_98)
.L_98:
        /*001c*/ 	.word	0x00000000
        /*0020*/ 	.short	0x0006
        /*0022*/ 	.short	0x0024
        /*0024*/ 	.byte	0x00, 0xf0, 0x11, 0x00


	//----- nvinfo : EIATTR_KPARAM_INFO
	.align		4
.L_99:
        /*0028*/ 	.byte	0x04, 0x17
        /*002a*/ 	.short	(.L_101 - .L_100)
.L_100:
        /*002c*/ 	.word	0x00000000
        /*0030*/ 	.short	0x0005
        /*0032*/ 	.short	0x0020
        /*0034*/ 	.byte	0x00, 0xf0, 0x11, 0x00


	//----- nvinfo : EIATTR_KPARAM_INFO
	.align		4
.L_101:
        /*0038*/ 	.byte	0x04, 0x17
        /*003a*/ 	.short	(.L_103 - .L_102)
.L_102:
        /*003c*/ 	.word	0x00000000
        /*0040*/ 	.short	0x0004
        /*0042*/ 	.short	0x001c
        /*0044*/ 	.byte	0x00, 0xf0, 0x11, 0x00


	//----- nvinfo : EIATTR_KPARAM_INFO
	.align		4
.L_103:
        /*0048*/ 	.byte	0x04, 0x17
        /*004a*/ 	.short	(.L_105 - .L_104)
.L_104:
        /*004c*/ 	.word	0x00000000
        /*0050*/ 	.short	0x0003
        /*0052*/ 	.short	0x0018
        /*0054*/ 	.byte	0x00, 0xf0, 0x11, 0x00


	//----- nvinfo : EIATTR_KPARAM_INFO
	.align		4
.L_105:
        /*0058*/ 	.byte	0x04, 0x17
        /*005a*/ 	.short	(.L_107 - .L_106)
.L_106:
        /*005c*/ 	.word	0x00000000
        /*0060*/ 	.short	0x0002
        /*0062*/ 	.short	0x0010
        /*0064*/ 	.byte	0x00, 0xf5, 0x21, 0x00


	//----- nvinfo : EIATTR_KPARAM_INFO
	.align		4
.L_107:
        /*0068*/ 	.byte	0x04, 0x17
        /*006a*/ 	.short	(.L_109 - .L_108)
.L_108:
        /*006c*/ 	.word	0x00000000
        /*0070*/ 	.short	0x0001
        /*0072*/ 	.short	0x0008
        /*0074*/ 	.byte	0x00, 0xf5, 0x21, 0x00


	//----- nvinfo : EIATTR_KPARAM_INFO
	.align		4
.L_109:
        /*0078*/ 	.byte	0x04, 0x17
        /*007a*/ 	.short	(.L_111 - .L_110)
.L_110:
        /*007c*/ 	.word	0x00000000
        /*0080*/ 	.short	0x0000
        /*0082*/ 	.short	0x0000
        /*0084*/ 	.byte	0x00, 0xf5, 0x21, 0x00


	//----- nvinfo : EIATTR_SPARSE_MMA_MASK
	.align		4
.L_111:
        /*0088*/ 	.byte	0x03, 0x50
        /*008a*/ 	.short	0x0000


	//----- nvinfo : EIATTR_MAXREG_COUNT
	.align		4
        /*008c*/ 	.byte	0x03, 0x1b
        /*008e*/ 	.short	0x00ff


	//----- nvinfo : EIATTR_MERCURY_ISA_VERSION
	.align		4
        /*0090*/ 	.byte	0x03, 0x5f
        /*0092*/ 	.short	0x0101


	//----- nvinfo : EIATTR_VRC_CTA_INIT_COUNT
	.align		4
        /*0094*/ 	.byte	0x02, 0x4a
	.zero		1
	.zero		1


	//----- nvinfo : EIATTR_EXIT_INSTR_OFFSETS
	.align		4
        /*0098*/ 	.byte	0x04, 0x1c
        /*009a*/ 	.short	(.L_113 - .L_112)


	//   ....[0]....
.L_112:
        /*009c*/ 	.word	0x00000070


	//   ....[1]....
        /*00a0*/ 	.word	0x00000550


	//----- nvinfo : EIATTR_CBANK_PARAM_SIZE
	.align		4
.L_113:
        /*00a4*/ 	.byte	0x03, 0x19
        /*00a6*/ 	.short	0x002c


	//----- nvinfo : EIATTR_PARAM_CBANK
	.align		4
        /*00a8*/ 	.byte	0x04, 0x0a
        /*00aa*/ 	.short	(.L_115 - .L_114)
	.align		4
.L_114:
        /*00ac*/ 	.word	index@(.nv.constant0._Z10fill_cachePfS_S_iiiii)
        /*00b0*/ 	.short	0x0380
        /*00b2*/ 	.short	0x002c


	//----- nvinfo : EIATTR_SW_WAR
	.align		4
.L_115:
        /*00b4*/ 	.byte	0x04, 0x36
        /*00b6*/ 	.short	(.L_117 - .L_116)
.L_116:
        /*00b8*/ 	.word	0x00000008
.L_117:


//--------------------- .nv.callgraph             --------------------------
	.section	.nv.callgraph,"",@"SHT_CUDA_CALLGRAPH"
	.align	4
	.sectionentsize	8
	.align		4
        /*0000*/ 	.word	0x00000000
	.align		4
        /*0004*/ 	.word	0xffffffff
	.align		4
        /*0008*/ 	.word	0x00000000
	.align		4
        /*000c*/ 	.word	0xfffffffe
	.align		4
        /*0010*/ 	.word	0x00000000
	.align		4
        /*0014*/ 	.word	0xfffffffd
	.align		4
        /*0018*/ 	.word	0x00000000
	.align		4
        /*001c*/ 	.word	0xfffffffc


//--------------------- .text._Z15softmax_kernel3Pfiiif --------------------------
	.section	.text._Z15softmax_kernel3Pfiiif,"ax",@progbits
	.align	128
        .global         _Z15softmax_kernel3Pfiiif
        .type           _Z15softmax_kernel3Pfiiif,@function
        .size           _Z15softmax_kernel3Pfiiif,(.L_x_83 - _Z15softmax_kernel3Pfiiif)
        .other          _Z15softmax_kernel3Pfiiif,@"STO_CUDA_ENTRY STV_DEFAULT"
_Z15softmax_kernel3Pfiiif:
.text._Z15softmax_kernel3Pfiiif:
[----:B------:R-:W-:Y:S01]  /*0000*/  LDC R1, c[0x0][0x37c] ;  /* 0x0000df00ff017b82 */ /* 0x000fe20000000800 */
[----:B------:R-:W0:Y:S01]  /*0010*/  S2R R2, SR_TID.X ;  /* 0x0000000000027919 */ /* 0x000e220000002100 */
[----:B------:R-:W0:Y:S06]  /*0020*/  LDCU UR8, c[0x0][0x390] ;  /* 0x00007200ff0877ac */ /* 0x000e2c0008000800 */
[----:B------:R-:W1:Y:S01]  /*0030*/  S2UR UR4, SR_CTAID.X ;  /* 0x00000000000479c3 */ /* 0x000e620000002500 */
[----:B------:R-:W-:Y:S01]  /*0040*/  BSSY.RECONVERGENT B0, `(.L_x_0) ;  /* 0x0000015000007945 */ /* 0x000fe20003800200 */
[----:B------:R-:W-:Y:S01]  /*0050*/  IMAD.MOV.U32 R6, RZ, RZ, -0x800001 ;  /* 0xff7fffffff067424 */ /* 0x000fe200078e00ff */
[----:B------:R-:W2:Y:S05]  /*0060*/  LDCU.64 UR6, c[0x0][0x358] ;  /* 0x00006b00ff0677ac */ /* 0x000eaa0008000a00 */
[----:B------:R-:W1:Y:S08]  /*0070*/  LDC R3, c[0x0][0x388] ;  /* 0x0000e200ff037b82 */ /* 0x000e700000000800 */
[----:B------:R-:W3:Y:S08]  /*0080*/  LDC.64 R24, c[0x0][0x380] ;  /* 0x0000e000ff187b82 */ /* 0x000ef00000000a00 */
[----:B------:R-:W4:Y:S01]  /*0090*/  LDC R21, c[0x0][0x360] ;  /* 0x0000d800ff157b82 */ /* 0x000f220000000800 */
[----:B0-----:R-:W-:Y:S01]  /*00a0*/  ISETP.GE.AND P0, PT, R2, UR8, PT ;  /* 0x0000000802007c0c */ /* 0x001fe2000bf06270 */
[----:B-1----:R-:W-:Y:S01]  /*00b0*/  IMAD R5, R3, UR4, RZ ;  /* 0x0000000403057c24 */ /* 0x002fe2000f8e02ff */
[----:B------:R-:W0:Y:S03]  /*00c0*/  LDCU UR4, c[0x0][0x394] ;  /* 0x00007280ff0477ac */ /* 0x000e260008000800 */
[----:B---3--:R-:W-:-:S08]  /*00d0*/  IMAD.WIDE R24, R5, 0x4, R24 ;  /* 0x0000000405187825 */ /* 0x008fd000078e0218 */
[----:B--2---:R-:W-:Y:S05]  /*00e0*/  @P0 BRA `(.L_x_1) ;  /* 0x0000000000280947 */ /* 0x004fea0003800000 */
[----:B------:R-:W-:Y:S02]  /*00f0*/  IMAD.MOV.U32 R6, RZ, RZ, -0x800001 ;  /* 0xff7fffffff067424 */ /* 0x000fe400078e00ff */
[----:B------:R-:W-:-:S07]  /*0100*/  IMAD.MOV.U32 R0, RZ, RZ, R2 ;  /* 0x000000ffff007224 */ /* 0x000fce00078e0002 */
.L_x_2:
[----:B-1----:R-:W-:-:S05]  /*0110*/  IMAD.WIDE R4, R0, 0x4, R24 ;  /* 0x0000000400047825 */ /* 0x002fca00078e0218 */
[----:B------:R-:W0:Y:S01]  /*0120*/  LDG.E R7, desc[UR6][R4.64] ;  /* 0x0000000604077981 */ /* 0x000e22000c1e1900 */
[----:B----4-:R-:W-:-:S05]  /*0130*/  IMAD.IADD R0, R21, 0x1, R0 ;  /* 0x0000000115007824 */ /* 0x010fca00078e0200 */
[----:B------:R-:W-:Y:S01]  /*0140*/  ISETP.GE.AND P0, PT, R0, UR8, PT ;  /* 0x0000000800007c0c */ /* 0x000fe2000bf06270 */
[----:B0-----:R-:W-:-:S05]  /*0150*/  FMUL R7, R7, UR4 ;  /* 0x0000000407077c20 */ /* 0x001fca0008400000 */
[----:B------:R1:W-:Y:S01]  /*0160*/  STG.E desc[UR6][R4.64], R7 ;  /* 0x0000000704007986 */ /* 0x0003e2000c101906 */
[----:B------:R-:W-:-:S06]  /*0170*/  FMNMX R6, R7, R6, !PT ;  /* 0x0000000607067209 */ /* 0x000fcc0007800000 */
[----:B------:R-:W-:Y:S05]  /*0180*/  @!P0 BRA `(.L_x_2) ;  /* 0xfffffffc00e08947 */ /* 0x000fea000383ffff */
.L_x_1:
[----:B0-----:R-:W-:Y:S05]  /*0190*/  BSYNC.RECONVERGENT B0 ;  /* 0x0000000000007941 */ /* 0x001fea0003800200 */
.L_x_0:
[----:B-1----:R-:W0:Y:S01]  /*01a0*/  SHFL.DOWN PT, R5, R6, 0x10, 0x1f ;  /* 0x0a001f0006057f89 */ /* 0x002e2200000e0000 */
[----:B------:R-:W-:Y:S01]  /*01b0*/  ISETP.NE.AND P1, PT, R2, RZ, PT ;  /* 0x000000ff0200720c */ /* 0x000fe20003f25270 */
[----:B------:R-:W-:Y:S01]  /*01c0*/  BSSY.RECONVERGENT B0, `(.L_x_3) ;  /* 0x0000064000007945 */ /* 0x000fe20003800200 */
[----:B------:R-:W-:Y:S02]  /*01d0*/  SHF.R.U32.HI R22, RZ, 0x5, R2 ;  /* 0x00000005ff167819 */ /* 0x000fe40000011602 */
[----:B----4-:R-:W-:Y:S02]  /*01e0*/  SHF.R.U32.HI R20, RZ, 0x5, R21 ;  /* 0x00000005ff147819 */ /* 0x010fe40000011615 */
[----:B0-----:R-:W-:-:S05]  /*01f0*/  FMNMX R5, R5, R6, !PT ;  /* 0x0000000605057209 */ /* 0x001fca0007800000 */
[----:B------:R-:W0:Y:S02]  /*0200*/  SHFL.DOWN PT, R0, R5, 0x8, 0x1f ;  /* 0x09001f0005007f89 */ /* 0x000e2400000e0000 */
[----:B0-----:R-:W-:Y:S02]  /*0210*/  FMNMX R4, R5, R0, !PT ;  /* 0x0000000005047209 */ /* 0x001fe40007800000 */
[----:B------:R-:W-:-:S03]  /*0220*/  LOP3.LUT R0, R2, 0x1f, RZ, 0xc0, !PT ;  /* 0x0000001f02007812 */ /* 0x000fc600078ec0ff */
[----:B------:R-:W0:Y:S01]  /*0230*/  SHFL.DOWN PT, R7, R4, 0x4, 0x1f ;  /* 0x08801f0004077f89 */ /* 0x000e2200000e0000 */
[----:B------:R-:W-:-:S13]  /*0240*/  ISETP.NE.AND P0, PT, R0, RZ, PT ;  /* 0x000000ff0000720c */ /* 0x000fda0003f05270 */
[----:B------:R-:W1:Y:S01]  /*0250*/  @!P0 S2R R11, SR_CgaCtaId ;  /* 0x00000000000b8919 */ /* 0x000e620000008800 */
[----:B------:R-:W-:Y:S02]  /*0260*/  @!P0 MOV R0, 0x400 ;  /* 0x0000040000008802 */ /* 0x000fe40000000f00 */
[----:B0-----:R-:W-:-:S05]  /*0270*/  FMNMX R7, R4, R7, !PT ;  /* 0x0000000704077209 */ /* 0x001fca0007800000 */
[----:B------:R-:W0:Y:S01]  /*0280*/  SHFL.DOWN PT, R8, R7, 0x2, 0x1f ;  /* 0x08401f0007087f89 */ /* 0x000e2200000e0000 */
[----:B-1----:R-:W-:-:S05]  /*0290*/  @!P0 LEA R5, R11, R0, 0x18 ;  /* 0x000000000b058211 */ /* 0x002fca00078ec0ff */
[----:B------:R-:W-:Y:S01]  /*02a0*/  @!P0 IMAD R5, R22, 0x4, R5 ;  /* 0x0000000416058824 */ /* 0x000fe200078e0205 */
[----:B0-----:R-:W-:-:S05]  /*02b0*/  FMNMX R8, R7, R8, !PT ;  /* 0x0000000807087209 */ /* 0x001fca0007800000 */
[----:B------:R-:W0:Y:S02]  /*02c0*/  SHFL.DOWN PT, R9, R8, 0x1, 0x1f ;  /* 0x08201f0008097f89 */ /* 0x000e2400000e0000 */
[----:B0-----:R-:W-:-:S05]  /*02d0*/  FMNMX R0, R8, R9, !PT ;  /* 0x0000000908007209 */ /* 0x001fca0007800000 */
[----:B------:R0:W-:Y:S01]  /*02e0*/  @!P0 STS [R5], R0 ;  /* 0x0000000005008388 */ /* 0x0001e20000000800 */
[----:B------:R-:W-:Y:S06]  /*02f0*/  BAR.SYNC.DEFER_BLOCKING 0x0 ;  /* 0x0000000000007b1d */ /* 0x000fec0000010000 */
[----:B------:R-:W-:Y:S05]  /*0300*/  @P1 BRA `(.L_x_4) ;  /* 0x00000004003c1947 */ /* 0x000fea0003800000 */
[----:B------:R-:W-:Y:S01]  /*0310*/  ISETP.GE.U32.AND P1, PT, R21, 0x20, PT ;  /* 0x000000201500780c */ /* 0x000fe20003f26070 */
[----:B------:R-:W-:-:S12]  /*0320*/  IMAD.MOV.U32 R18, RZ, RZ, -0x800001 ;  /* 0xff7fffffff127424 */ /* 0x000fd800078e00ff */
[----:B------:R-:W-:Y:S05]  /*0330*/  @!P1 BRA `(.L_x_5) ;  /* 0x0000000400209947 */ /* 0x000fea0003800000 */
[C---:B0-----:R-:W-:Y:S01]  /*0340*/  IADD3 R0, PT, PT, R20.reuse, -0x1, RZ ;  /* 0xffffffff14007810 */ /* 0x041fe20007ffe0ff */
[----:B------:R-:W-:Y:S01]  /*0350*/  IMAD.MOV.U32 R18, RZ, RZ, -0x800001 ;  /* 0xff7fffffff127424 */ /* 0x000fe200078e00ff */
[----:B------:R-:W-:Y:S02]  /*0360*/  LOP3.LUT R26, R20, 0xf, RZ, 0xc0, !PT ;  /* 0x0000000f141a7812 */ /* 0x000fe400078ec0ff */
[----:B------:R-:W-:Y:S01]  /*0370*/  ISETP.GE.U32.AND P2, PT, R0, 0xf, PT ;  /* 0x0000000f0000780c */ /* 0x000fe20003f46070 */
[----:B------:R-:W-:Y:S01]  /*0380*/  IMAD.MOV.U32 R0, RZ, RZ, RZ ;  /* 0x000000ffff007224 */ /* 0x000fe200078e00ff */
[----:B------:R-:W-:-:S11]  /*0390*/  ISETP.NE.AND P1, PT, R26, RZ, PT ;  /* 0x000000ff1a00720c */ /* 0x000fd60003f25270 */
[----:B------:R-:W-:Y:S05]  /*03a0*/  @!P2 BRA `(.L_x_6) ;  /* 0x000000000060a947 */ /* 0x000fea0003800000 */
[----:B------:R-:W0:Y:S01]  /*03b0*/  S2UR UR5, SR_CgaCtaId ;  /* 0x00000000000579c3 */ /* 0x000e220000008800 */
[C---:B------:R-:W-:Y:S01]  /*03c0*/  LOP3.LUT R23, R20.reuse, 0x7fffff0, RZ, 0xc0, !PT ;  /* 0x07fffff014177812 */ /* 0x040fe200078ec0ff */
[----:B------:R-:W-:Y:S01]  /*03d0*/  UMOV UR4, 0x400 ;  /* 0x0000040000047882 */ /* 0x000fe20000000000 */
[----:B------:R-:W-:Y:S01]  /*03e0*/  LOP3.LUT R0, R20, 0x30, RZ, 0xc0, !PT ;  /* 0x0000003014007812 */ /* 0x000fe200078ec0ff */
[----:B------:R-:W-:Y:S02]  /*03f0*/  IMAD.MOV.U32 R18, RZ, RZ, -0x800001 ;  /* 0xff7fffffff127424 */ /* 0x000fe400078e00ff */
[----:B------:R-:W-:Y:S01]  /*0400*/  IMAD.MOV R23, RZ, RZ, -R23 ;  /* 0x000000ffff177224 */ /* 0x000fe200078e0a17 */
[----:B0-----:R-:W-:-:S04]  /*0410*/  ULEA UR4, UR5, UR4, 0x18 ;  /* 0x0000000405047291 */ /* 0x001fc8000f8ec0ff */
[----:B------:R-:W-:-:S12]  /*0420*/  UIADD3 UR4, UPT, UPT, UR4, 0x20, URZ ;  /* 0x0000002004047890 */ /* 0x000fd8000fffe0ff */
.L_x_7:
[----:B------:R-:W0:Y:S01]  /*0430*/  LDS.128 R4, [UR4+-0x20] ;  /* 0xffffe004ff047984 */ /* 0x000e220008000c00 */
[----:B------:R-:W-:-:S03]  /*0440*/  VIADD R23, R23, 0x10 ;  /* 0x0000001017177836 */ /* 0x000fc60000000000 */
[----:B------:R-:W1:Y:S02]  /*0450*/  LDS.128 R8, [UR4+-0x10] ;  /* 0xfffff004ff087984 */ /* 0x000e640008000c00 */
[----:B------:R-:W-:Y:S02]  /*0460*/  ISETP.NE.AND P2, PT, R23, RZ, PT ;  /* 0x000000ff1700720c */ /* 0x000fe40003f45270 */
[----:B------:R-:W2:Y:S01]  /*0470*/  LDS.128 R12, [UR4] ;  /* 0x00000004ff0c7984 */ /* 0x000ea20008000c00 */
[----:B0-----:R-:W-:-:S03]  /*0480*/  FMNMX3 R4, R18, R4, R5, !PT ;  /* 0x0000000412047276 */ /* 0x001fc60007800005 */
[----:B------:R-:W0:Y:S01]  /*0490*/  LDS.128 R16, [UR4+0x10] ;  /* 0x00001004ff107984 */ /* 0x000e220008000c00 */
[----:B------:R-:W-:Y:S01]  /*04a0*/  UIADD3 UR4, UPT, UPT, UR4, 0x40, URZ ;  /* 0x0000004004047890 */ /* 0x000fe2000fffe0ff */
[----:B------:R-:W-:-:S04]  /*04b0*/  FMNMX3 R4, R4, R6, R7, !PT ;  /* 0x0000000604047276 */ /* 0x000fc80007800007 */
[----:B-1----:R-:W-:-:S04]  /*04c0*/  FMNMX3 R4, R4, R8, R9, !PT ;  /* 0x0000000804047276 */ /* 0x002fc80007800009 */
[----:B------:R-:W-:-:S04]  /*04d0*/  FMNMX3 R4, R4, R10, R11, !PT ;  /* 0x0000000a04047276 */ /* 0x000fc8000780000b */
[----:B--2---:R-:W-:-:S04]  /*04e0*/  FMNMX3 R4, R4, R12, R13, !PT ;  /* 0x0000000c04047276 */ /* 0x004fc8000780000d */
[----:B------:R-:W-:-:S04]  /*04f0*/  FMNMX3 R4, R4, R14, R15, !PT ;  /* 0x0000000e04047276 */ /* 0x000fc8000780000f */
[----:B0-----:R-:W-:-:S04]  /*0500*/  FMNMX3 R4, R4, R16, R17, !PT ;  /* 0x0000001004047276 */ /* 0x001fc80007800011 */
[----:B------:R-:W-:Y:S01]  /*0510*/  FMNMX3 R18, R4, R18, R19, !PT ;  /* 0x0000001204127276 */ /* 0x000fe20007800013 */
[----:B------:R-:W-:Y:S06]  /*0520*/  @P2 BRA `(.L_x_7) ;  /* 0xfffffffc00c02947 */ /* 0x000fec000383ffff */
.L_x_6:
[----:B------:R-:W-:Y:S05]  /*0530*/  @!P1 BRA `(.L_x_5) ;  /* 0x0000000000a09947 */ /* 0x000fea0003800000 */
[----:B------:R-:W-:Y:S02]  /*0540*/  ISETP.GE.U32.AND P1, PT, R26, 0x8, PT ;  /* 0x000000081a00780c */ /* 0x000fe40003f26070 */
[----:B------:R-:W-:-:S04]  /*0550*/  LOP3.LUT R13, R20, 0x7, RZ, 0xc0, !PT ;  /* 0x00000007140d7812 */ /* 0x000fc800078ec0ff */
[----:B------:R-:W-:-:S07]  /*0560*/  ISETP.NE.AND P2, PT, R13, RZ, PT ;  /* 0x000000ff0d00720c */ /* 0x000fce0003f45270 */
[----:B------:R-:W-:Y:S06]  /*0570*/  @!P1 BRA `(.L_x_8) ;  /* 0x00000000002c9947 */ /* 0x000fec0003800000 */
[----:B------:R-:W0:Y:S01]  /*0580*/  S2R R5, SR_CgaCtaId ;  /* 0x0000000000057919 */ /* 0x000e220000008800 */
[----:B------:R-:W-:-:S04]  /*0590*/  MOV R4, 0x400 ;  /* 0x0000040000047802 */ /* 0x000fc80000000f00 */
[----:B0-----:R-:W-:-:S04]  /*05a0*/  LEA R5, R5, R4, 0x18 ;  /* 0x0000000405057211 */ /* 0x001fc800078ec0ff */
[C---:B------:R-:W-:Y:S01]  /*05b0*/  LEA R12, R0.reuse, R5, 0x2 ;  /* 0x00000005000c7211 */ /* 0x040fe200078e10ff */
[----:B------:R-:W-:-:S04]  /*05c0*/  VIADD R0, R0, 0x8 ;  /* 0x0000000800007836 */ /* 0x000fc80000000000 */
[----:B------:R-:W0:Y:S04]  /*05d0*/  LDS.128 R4, [R12] ;  /* 0x000000000c047984 */ /* 0x000e280000000c00 */
[----:B------:R-:W1:Y:S01]  /*05e0*/  LDS.128 R8, [R12+0x10] ;  /* 0x000010000c087984 */ /* 0x000e620000000c00 */
[----:B0-----:R-:W-:-:S04]  /*05f0*/  FMNMX3 R4, R18, R4, R5, !PT ;  /* 0x0000000412047276 */ /* 0x001fc80007800005 */
[----:B------:R-:W-:-:S04]  /*0600*/  FMNMX3 R4, R4, R6, R7, !PT ;  /* 0x0000000604047276 */ /* 0x000fc80007800007 */
[----:B-1----:R-:W-:-:S04]  /*0610*/  FMNMX3 R4, R4, R8, R9, !PT ;  /* 0x0000000804047276 */ /* 0x002fc80007800009 */
[----:B------:R-:W-:-:S07]  /*0620*/  FMNMX3 R18, R4, R10, R11, !PT ;  /* 0x0000000a04127276 */ /* 0x000fce000780000b */
.L_x_8:
[----:B------:R-:W-:Y:S05]  /*0630*/  @!P2 BRA `(.L_x_5) ;  /* 0x000000000060a947 */ /* 0x000fea0003800000 */
[----:B------:R-:W-:Y:S02]  /*0640*/  ISETP.GE.U32.AND P1, PT, R13, 0x4, PT ;  /* 0x000000040d00780c */ /* 0x000fe40003f26070 */
[----:B------:R-:W-:-:S04]  /*0650*/  LOP3.LUT R8, R20, 0x3, RZ, 0xc0, !PT ;  /* 0x0000000314087812 */ /* 0x000fc800078ec0ff */
[----:B------:R-:W-:-:S07]  /*0660*/  ISETP.NE.AND P2, PT, R8, RZ, PT ;  /* 0x000000ff0800720c */ /* 0x000fce0003f45270 */
[----:B------:R-:W-:Y:S06]  /*0670*/  @!P1 BRA `(.L_x_9) ;  /* 0x0000000000209947 */ /* 0x000fec0003800000 */
[----:B------:R-:W0:Y:S01]  /*0680*/  S2R R5, SR_CgaCtaId ;  /* 0x0000000000057919 */ /* 0x000e220000008800 */
[----:B------:R-:W-:-:S04]  /*0690*/  MOV R4, 0x400 ;  /* 0x0000040000047802 */ /* 0x000fc80000000f00 */
[----:B0-----:R-:W-:-:S05]  /*06a0*/  LEA R5, R5, R4, 0x18 ;  /* 0x0000000405057211 */ /* 0x001fca00078ec0ff */
[C---:B------:R-:W-:Y:S02]  /*06b0*/  IMAD R5, R0.reuse, 0x4, R5 ;  /* 0x0000000400057824 */ /* 0x040fe400078e0205 */
[----:B------:R-:W-:-:S04]  /*06c0*/  VIADD R0, R0, 0x4 ;  /* 0x0000000400007836 */ /* 0x000fc80000000000 */
[----:B------:R-:W0:Y:S02]  /*06d0*/  LDS.128 R4, [R5] ;  /* 0x0000000005047984 */ /* 0x000e240000000c00 */
[----:B0-----:R-:W-:-:S04]  /*06e0*/  FMNMX3 R4, R18, R4, R5, !PT ;  /* 0x0000000412047276 */ /* 0x001fc80007800005 */
[----:B------:R-:W-:-:S07]  /*06f0*/  FMNMX3 R18, R4, R6, R7, !PT ;  /* 0x0000000604127276 */ /* 0x000fce0007800007 */
.L_x_9:
[----:B------:R-:W-:Y:S05]  /*0700*/  @!P2 BRA `(.L_x_5) ;  /* 0x00000000002ca947 */ /* 0x000fea0003800000 */
[----:B------:R-:W0:Y:S01]  /*0710*/  S2R R5, SR_CgaCtaId ;  /* 0x0000000000057919 */ /* 0x000e220000008800 */
[----:B------:R-:W-:Y:S01]  /*0720*/  MOV R4, 0x400 ;  /* 0x0000040000047802 */ /* 0x000fe20000000f00 */
[----:B------:R-:W-:-:S03]  /*0730*/  IMAD.MOV R8, RZ, RZ, -R8 ;  /* 0x000000ffff087224 */ /* 0x000fc600078e0a08 */
[----:B0-----:R-:W-:-:S05]  /*0740*/  LEA R5, R5, R4, 0x18 ;  /* 0x0000000405057211 */ /* 0x001fca00078ec0ff */
[----:B------:R-:W-:-:S07]  /*0750*/  IMAD R0, R0, 0x4, R5 ;  /* 0x0000000400007824 */ /* 0x000fce00078e0205 */
.L_x_10:
[----:B------:R0:W1:Y:S01]  /*0760*/  LDS R5, [R0] ;  /* 0x0000000000057984 */ /* 0x0000620000000800 */
[----:B------:R-:W-:-:S04]  /*0770*/  IADD3 R8, PT, PT, R8, 0x1, RZ ;  /* 0x0000000108087810 */ /* 0x000fc80007ffe0ff */
[----:B------:R-:W-:Y:S01]  /*0780*/  ISETP.NE.AND P1, PT, R8, RZ, PT ;  /* 0x000000ff0800720c */ /* 0x000fe20003f25270 */
[----:B0-----:R-:W-:Y:S01]  /*0790*/  VIADD R0, R0, 0x4 ;  /* 0x0000000400007836 */ /* 0x001fe20000000000 */
[----:B-1----:R-:W-:-:S11]  /*07a0*/  FMNMX R18, R5, R18, !PT ;  /* 0x0000001205127209 */ /* 0x002fd60007800000 */
[----:B------:R-:W-:Y:S05]  /*07b0*/  @P1 BRA `(.L_x_10) ;  /* 0xfffffffc00e81947 */ /* 0x000fea000383ffff */
.L_x_5:
[----:B------:R-:W1:Y:S01]  /*07c0*/  S2UR UR5, SR_CgaCtaId ;  /* 0x00000000000579c3 */ /* 0x000e620000008800 */
[----:B------:R-:W-:Y:S02]  /*07d0*/  UMOV UR4, 0x400 ;  /* 0x0000040000047882 */ /* 0x000fe40000000000 */
[----:B-1----:R-:W-:-:S09]  /*07e0*/  ULEA UR4, UR5, UR4, 0x18 ;  /* 0x0000000405047291 */ /* 0x002fd2000f8ec0ff */
[----:B------:R1:W-:Y:S03]  /*07f0*/  STS [UR4], R18 ;  /* 0x00000012ff007988 */ /* 0x0003e60008000804 */
.L_x_4:
[----:B------:R-:W-:Y:S05]  /*0800*/  BSYNC.RECONVERGENT B0 ;  /* 0x0000000000007941 */ /* 0x000fea0003800200 */
.L_x_3:
[----:B------:R-:W-:Y:S01]  /*0810*/  BAR.SYNC.DEFER_BLOCKING 0x0 ;  /* 0x0000000000007b1d */ /* 0x000fe20000010000 */
[----:B------:R-:W-:Y:S01]  /*0820*/  ISETP.GE.AND P1, PT, R2, UR8, PT ;  /* 0x0000000802007c0c */ /* 0x000fe2000bf26270 */
[----:B0-----:R-:W-:-:S04]  /*0830*/  IMAD.MOV.U32 R0, RZ, RZ, RZ ;  /* 0x000000ffff007224 */ /* 0x001fc800078e00ff */
[----:B------:R-:W-:Y:S08]  /*0840*/  BSSY.RECONVERGENT B0, `(.L_x_11) ;  /* 0x0000022000007945 */ /* 0x000ff00003800200 */
[----:B------:R-:W-:Y:S05]  /*0850*/  @P1 BRA `(.L_x_12) ;  /* 0x0000000000801947 */ /* 0x000fea0003800000 */
[----:B------:R-:W0:Y:S01]  /*0860*/  S2UR UR5, SR_CgaCtaId ;  /* 0x00000000000579c3 */ /* 0x000e220000008800 */
[----:B------:R-:W-:Y:S01]  /*0870*/  UMOV UR4, 0x400 ;  /* 0x0000040000047882 */ /* 0x000fe20000000000 */
[----:B------:R-:W-:Y:S01]  /*0880*/  BSSY.RECONVERGENT B1, `(.L_x_13) ;  /* 0x0000015000017945 */ /* 0x000fe20003800200 */
[----:B------:R-:W-:Y:S01]  /*0890*/  IMAD.MOV.U32 R6, RZ, RZ, R2 ;  /* 0x000000ffff067224 */ /* 0x000fe200078e0002 */
[----:B0-----:R-:W-:-:S09]  /*08a0*/  ULEA UR4, UR5, UR4, 0x18 ;  /* 0x0000000405047291 */ /* 0x001fd2000f8ec0ff */
[----:B------:R-:W0:Y:S03]  /*08b0*/  LDS R0, [UR4] ;  /* 0x00000004ff007984 */ /* 0x000e260008000800 */
.L_x_14:
[----:B--2---:R-:W-:-:S05]  /*08c0*/  IMAD.WIDE R4, R6, 0x4, R24 ;  /* 0x0000000406047825 */ /* 0x004fca00078e0218 */
[----:B------:R-:W0:Y:S01]  /*08d0*/  LDG.E R7, desc[UR6][R4.64] ;  /* 0x0000000604077981 */ /* 0x000e22000c1e1900 */
[----:B------:R-:W-:Y:S02]  /*08e0*/  IMAD.MOV.U32 R8, RZ, RZ, 0x3bbb989d ;  /* 0x3bbb989dff087424 */ /* 0x000fe400078e00ff */
[----:B------:R-:W-:Y:S02]  /*08f0*/  IMAD.MOV.U32 R9, RZ, RZ, 0x437c0000 ;  /* 0x437c0000ff097424 */ /* 0x000fe400078e00ff */
[----:B------:R-:W-:-:S05]  /*0900*/  IMAD.IADD R6, R21, 0x1, R6 ;  /* 0x0000000115067824 */ /* 0x000fca00078e0206 */
[----:B------:R-:W-:Y:S01]  /*0910*/  ISETP.GE.AND P1, PT, R6, UR8, PT ;  /* 0x0000000806007c0c */ /* 0x000fe2000bf26270 */
[----:B0-----:R-:W-:-:S04]  /*0920*/  FADD R7, -R0, R7 ;  /* 0x0000000700077221 */ /* 0x001fc80000000100 */
[----:B------:R-:W-:-:S04]  /*0930*/  FFMA.SAT R8, R7, R8, 0.5 ;  /* 0x3f00000007087423 */ /* 0x000fc80000002008 */
[----:B------:R-:W-:-:S04]  /*0940*/  FFMA.RM R8, R8, R9, 12582913 ;  /* 0x4b40000108087423 */ /* 0x000fc80000004009 */
[C---:B------:R-:W-:Y:S01]  /*0950*/  FADD R10, R8.reuse, -12583039 ;  /* 0xcb40007f080a7421 */ /* 0x040fe20000000000 */
[----:B------:R-:W-:-:S03]  /*0960*/  SHF.L.U32 R8, R8, 0x17, RZ ;  /* 0x0000001708087819 */ /* 0x000fc600000006ff */
[----:B------:R-:W-:-:S04]  /*0970*/  FFMA R10, R7, 1.4426950216293334961, -R10 ;  /* 0x3fb8aa3b070a7823 */ /* 0x000fc8000000080a */
[----:B------:R-:W-:-:S04]  /*0980*/  FFMA R10, R7, 1.925963033500011079e-08, R10 ;  /* 0x32a57060070a7823 */ /* 0x000fc8000000000a */
[----:B------:R-:W0:Y:S02]  /*0990*/  MUFU.EX2 R7, R10 ;  /* 0x0000000a00077308 */ /* 0x000e240000000800 */
[----:B0-----:R-:W-:-:S05]  /*09a0*/  FMUL R7, R8, R7 ;  /* 0x0000000708077220 */ /* 0x001fca0000400000 */
[----:B------:R2:W-:Y:S01]  /*09b0*/  STG.E desc[UR6][R4.64], R7 ;  /* 0x0000000704007986 */ /* 0x0005e2000c101906 */
[----:B------:R-:W-:Y:S05]  /*09c0*/  @!P1 BRA `(.L_x_14) ;  /* 0xfffffffc00bc9947 */ /* 0x000fea000383ffff */
[----:B------:R-:W-:Y:S05]  /*09d0*/  BSYNC.RECONVERGENT B1 ;  /* 0x0000000000017941 */ /* 0x000fea0003800200 */
.L_x_13:
[----:B------:R-:W-:Y:S02]  /*09e0*/  IMAD.MOV.U32 R0, RZ, RZ, RZ ;  /* 0x000000ffff007224 */ /* 0x000fe400078e00ff */
[----:B------:R-:W-:-:S07]  /*09f0*/  IMAD.MOV.U32 R6, RZ, RZ, R2 ;  /* 0x000000ffff067224 */ /* 0x000fce00078e0002 */
.L_x_15:
[----:B--2---:R-:W-:-:S06]  /*0a00*/  IMAD.WIDE R4, R6, 0x4, R24 ;  /* 0x0000000406047825 */ /* 0x004fcc00078e0218 */
[----:B------:R-:W2:Y:S01]  /*0a10*/  LDG.E R5, desc[UR6][R4.64] ;  /* 0x0000000604057981 */ /* 0x000ea2000c1e1900 */
[----:B------:R-:W-:-:S05]  /*0a20*/  IMAD.IADD R6, R21, 0x1, R6 ;  /* 0x0000000115067824 */ /* 0x000fca00078e0206 */
[----:B------:R-:W-:Y:S01]  /*0a30*/  ISETP.GE.AND P1, PT, R6, UR8, PT ;  /* 0x0000000806007c0c */ /* 0x000fe2000bf26270 */
[----:B--2---:R-:W-:-:S12]  /*0a40*/  FADD R0, R5, R0 ;  /* 0x0000000005007221 */ /* 0x004fd80000000000 */
[----:B------:R-:W-:Y:S05]  /*0a50*/  @!P1 BRA `(.L_x_15) ;  /* 0xfffffffc00e89947 */ /* 0x000fea000383ffff */
.L_x_12:
[----:B------:R-:W-:Y:S05]  /*0a60*/  BSYNC.RECONVERGENT B0 ;  /* 0x0000000000007941 */ /* 0x000fea0003800200 */
.L_x_11:
[----:B------:R-:W0:Y:S01]  /*0a70*/  SHFL.DOWN PT, R5, R0, 0x10, 0x1f ;  /* 0x0a001f0000057f89 */ /* 0x000e2200000e0000 */
[----:B------:R-:W2:Y:S01]  /*0a80*/  S2UR UR5, SR_CgaCtaId ;  /* 0x00000000000579c3 */ /* 0x000ea20000008800 */
[----:B------:R-:W-:Y:S01]  /*0a90*/  UMOV UR4, 0x400 ;  /* 0x0000040000047882 */ /* 0x000fe20000000000 */
[----:B------:R-:W-:Y:S01]  /*0aa0*/  BSSY.RECONVERGENT B0, `(.L_x_16) ;  /* 0x0000076000007945 */ /* 0x000fe20003800200 */
[----:B0-----:R-:W-:Y:S01]  /*0ab0*/  FADD R5, R5, R0 ;  /* 0x0000000005057221 */ /* 0x001fe20000000000 */
[----:B--2---:R-:W-:Y:S01]  /*0ac0*/  ULEA UR4, UR5, UR4, 0x18 ;  /* 0x0000000405047291 */ /* 0x004fe2000f8ec0ff */
[----:B------:R-:W-:-:S03]  /*0ad0*/  IMAD.SHL.U32 R0, R20, 0x4, RZ ;  /* 0x0000000414007824 */ /* 0x000fc600078e00ff */
[----:B------:R-:W0:Y:S02]  /*0ae0*/  SHFL.DOWN PT, R4, R5, 0x8, 0x1f ;  /* 0x09001f0005047f89 */ /* 0x000e2400000e0000 */
[----:B0-----:R-:W-:Y:S01]  /*0af0*/  FADD R4, R5, R4 ;  /* 0x0000000405047221 */ /* 0x001fe20000000000 */
[----:B------:R-:W-:-:S04]  /*0b00*/  IADD3 R5, PT, PT, R0, UR4, RZ ;  /* 0x0000000400057c10 */ /* 0x000fc8000fffe0ff */
[----:B------:R-:W0:Y:S01]  /*0b10*/  SHFL.DOWN PT, R7, R4, 0x4, 0x1f ;  /* 0x08801f0004077f89 */ /* 0x000e2200000e0000 */
[----:B------:R-:W-:Y:S02]  /*0b20*/  @!P0 IMAD R22, R22, 0x4, R5 ;  /* 0x0000000416168824 */ /* 0x000fe400078e0205 */
[----:B0-----:R-:W-:-:S05]  /*0b30*/  FADD R7, R4, R7 ;  /* 0x0000000704077221 */ /* 0x001fca0000000000 */
[----:B------:R-:W0:Y:S02]  /*0b40*/  SHFL.DOWN PT, R6, R7, 0x2, 0x1f ;  /* 0x08401f0007067f89 */ /* 0x000e2400000e0000 */
[----:B0-----:R-:W-:-:S05]  /*0b50*/  FADD R6, R7, R6 ;  /* 0x0000000607067221 */ /* 0x001fca0000000000 */
[----:B------:R-:W0:Y:S02]  /*0b60*/  SHFL.DOWN PT, R9, R6, 0x1, 0x1f ;  /* 0x08201f0006097f89 */ /* 0x000e2400000e0000 */
[----:B0-----:R-:W-:-:S05]  /*0b70*/  FADD R9, R6, R9 ;  /* 0x0000000906097221 */ /* 0x001fca0000000000 */
[----:B------:R0:W-:Y:S01]  /*0b80*/  @!P0 STS [R22], R9 ;  /* 0x0000000916008388 */ /* 0x0001e20000000800 */
[----:B------:R-:W-:Y:S01]  /*0b90*/  BAR.SYNC.DEFER_BLOCKING 0x0 ;  /* 0x0000000000007b1d */ /* 0x000fe20000010000 */
[----:B------:R-:W-:-:S13]  /*0ba0*/  ISETP.NE.AND P0, PT, R2, RZ, PT ;  /* 0x000000ff0200720c */ /* 0x000fda0003f05270 */
[----:B0-----:R-:W-:Y:S05]  /*0bb0*/  @P0 BRA `(.L_x_17) ;  /* 0x0000000400900947 */ /* 0x001fea0003800000 */
[----:B------:R-:W-:Y:S01]  /*0bc0*/  ISETP.GE.U32.AND P0, PT, R21, 0x20, PT ;  /* 0x000000201500780c */ /* 0x000fe20003f06070 */
[----:B------:R-:W-:-:S12]  /*0bd0*/  IMAD.MOV.U32 R15, RZ, RZ, RZ ;  /* 0x000000ffff0f7224 */ /* 0x000fd800078e00ff */
[----:B------:R-:W-:Y:S05]  /*0be0*/  @!P0 BRA `(.L_x_18) ;  /* 0x0000000400808947 */ /* 0x000fea0003800000 */
[C---:B------:R-:W-:Y:S01]  /*0bf0*/  VIADD R4, R20.reuse, 0xffffffff ;  /* 0xffffffff14047836 */ /* 0x040fe20000000000 */
[----:B-1----:R-:W-:Y:S01]  /*0c00*/  LOP3.LUT R18, R20, 0xf, RZ, 0xc0, !PT ;  /* 0x0000000f14127812 */ /* 0x002fe200078ec0ff */
[----:B------:R-:W-:-:S03]  /*0c10*/  IMAD.MOV.U32 R15, RZ, RZ, RZ ;  /* 0x000000ffff0f7224 */ /* 0x000fc600078e00ff */
[----:B------:R-:W-:Y:S01]  /*0c20*/  ISETP.GE.U32.AND P0, PT, R4, 0xf, PT ;  /* 0x0000000f0400780c */ /* 0x000fe20003f06070 */
[----:B------:R-:W-:Y:S01]  /*0c30*/  IMAD.MOV.U32 R4, RZ, RZ, RZ ;  /* 0x000000ffff047224 */ /* 0x000fe200078e00ff */
[----:B------:R-:W-:-:S11]  /*0c40*/  ISETP.NE.AND P1, PT, R18, RZ, PT ;  /* 0x000000ff1200720c */ /* 0x000fd60003f25270 */
[----:B------:R-:W-:Y:S05]  /*0c50*/  @!P0 BRA `(.L_x_19) ;  /* 0x0000000000a48947 */ /* 0x000fea0003800000 */
[C---:B------:R-:W-:Y:S01]  /*0c60*/  LOP3.LUT R7, R20.reuse, 0x7fffff0, RZ, 0xc0, !PT ;  /* 0x07fffff014077812 */ /* 0x040fe200078ec0ff */
[----:B------:R-:W-:Y:S01]  /*0c70*/  IMAD.MOV.U32 R15, RZ, RZ, RZ ;  /* 0x000000ffff0f7224 */ /* 0x000fe200078e00ff */
[----:B------:R-:W-:Y:S02]  /*0c80*/  LOP3.LUT R4, R20, 0x30, RZ, 0xc0, !PT ;  /* 0x0000003014047812 */ /* 0x000fe400078ec0ff */
[----:B------:R-:W-:Y:S01]  /*0c90*/  IADD3 R6, PT, PT, R5, 0x20, RZ ;  /* 0x0000002005067810 */ /* 0x000fe20007ffe0ff */
[----:B------:R-:W-:-:S07]  /*0ca0*/  IMAD.MOV R7, RZ, RZ, -R7 ;  /* 0x000000ffff077224 */ /* 0x000fce00078e0a07 */
.L_x_20:
[----:B------:R-:W0:Y:S01]  /*0cb0*/  LDS R14, [R6+-0x20] ;  /* 0xffffe000060e7984 */ /* 0x000e220000000800 */
[----:B------:R-:W-:-:S03]  /*0cc0*/  VIADD R7, R7, 0x10 ;  /* 0x0000001007077836 */ /* 0x000fc60000000000 */
[----:B------:R-:W1:Y:S02]  /*0cd0*/  LDS R16, [R6+-0x1c] ;  /* 0xffffe40006107984 */ /* 0x000e640000000800 */
[----:B------:R-:W-:Y:S02]  /*0ce0*/  ISETP.NE.AND P0, PT, R7, RZ, PT ;  /* 0x000000ff0700720c */ /* 0x000fe40003f05270 */
[----:B------:R-:W2:Y:S04]  /*0cf0*/  LDS R17, [R6+-0x18] ;  /* 0xffffe80006117984 */ /* 0x000ea80000000800 */
[----:B------:R-:W3:Y:S04]  /*0d00*/  LDS R22, [R6+-0x14] ;  /* 0xffffec0006167984 */ /* 0x000ee80000000800 */
[----:B------:R-:W4:Y:S04]  /*0d10*/  LDS R13, [R6+-0x10] ;  /* 0xfffff000060d7984 */ /* 0x000f280000000800 */
[----:B------:R-:W5:Y:S04]  /*0d20*/  LDS R12, [R6+-0xc] ;  /* 0xfffff400060c7984 */ /* 0x000f680000000800 */
[----:B------:R-:W5:Y:S04]  /*0d30*/  LDS R8, [R6+-0x8] ;  /* 0xfffff80006087984 */ /* 0x000f680000000800 */
[----:B------:R-:W5:Y:S04]  /*0d40*/  LDS R9, [R6+-0x4] ;  /* 0xfffffc0006097984 */ /* 0x000f680000000800 */
[----:B------:R-:W5:Y:S04]  /*0d50*/  LDS R10, [R6] ;  /* 0x00000000060a7984 */ /* 0x000f680000000800 */
[----:B------:R-:W5:Y:S01]  /*0d60*/  LDS R11, [R6+0x4] ;  /* 0x00000400060b7984 */ /* 0x000f620000000800 */
[----:B0-----:R-:W-:-:S03]  /*0d70*/  FADD R15, R14, R15 ;  /* 0x0000000f0e0f7221 */ /* 0x001fc60000000000 */
[----:B------:R-:W0:Y:S01]  /*0d80*/  LDS R14, [R6+0x8] ;  /* 0x00000800060e7984 */ /* 0x000e220000000800 */
[----:B-1----:R-:W-:-:S03]  /*0d90*/  FADD R16, R15, R16 ;  /* 0x000000100f107221 */ /* 0x002fc60000000000 */
[----:B------:R-:W1:Y:S01]  /*0da0*/  LDS R15, [R6+0xc] ;  /* 0x00000c00060f7984 */ /* 0x000e620000000800 */
[----:B--2---:R-:W-:-:S03]  /*0db0*/  FADD R17, R16, R17 ;  /* 0x0000001110117221 */ /* 0x004fc60000000000 */
[----:B------:R-:W2:Y:S01]  /*0dc0*/  LDS R16, [R6+0x10] ;  /* 0x0000100006107984 */ /* 0x000ea20000000800 */
[----:B---3--:R-:W-:-:S03]  /*0dd0*/  FADD R22, R17, R22 ;  /* 0x0000001611167221 */ /* 0x008fc60000000000 */
[----:B------:R-:W3:Y:S01]  /*0de0*/  LDS R17, [R6+0x14] ;  /* 0x0000140006117984 */ /* 0x000ee20000000800 */
[----:B----4-:R-:W-:-:S03]  /*0df0*/  FADD R19, R22, R13 ;  /* 0x0000000d16137221 */ /* 0x010fc60000000000 */
[----:B------:R-:W4:Y:S01]  /*0e00*/  LDS R13, [R6+0x18] ;  /* 0x00001800060d7984 */ /* 0x000f220000000800 */
[----:B-----5:R-:W-:-:S03]  /*0e10*/  FADD R19, R19, R12 ;  /* 0x0000000c13137221 */ /* 0x020fc60000000000 */
[----:B------:R5:W4:Y:S01]  /*0e20*/  LDS R12, [R6+0x1c] ;  /* 0x00001c00060c7984 */ /* 0x000b220000000800 */
[----:B------:R-:W-:-:S04]  /*0e30*/  FADD R8, R19, R8 ;  /* 0x0000000813087221 */ /* 0x000fc80000000000 */
[----:B------:R-:W-:Y:S01]  /*0e40*/  FADD R9, R8, R9 ;  /* 0x0000000908097221 */ /* 0x000fe20000000000 */
[----:B-----5:R-:W-:-:S03]  /*0e50*/  VIADD R6, R6, 0x40 ;  /* 0x0000004006067836 */ /* 0x020fc60000000000 */
[----:B------:R-:W-:-:S04]  /*0e60*/  FADD R10, R9, R10 ;  /* 0x0000000a090a7221 */ /* 0x000fc80000000000 */
[----:B------:R-:W-:-:S04]  /*0e70*/  FADD R11, R10, R11 ;  /* 0x0000000b0a0b7221 */ /* 0x000fc80000000000 */
[----:B0-----:R-:W-:-:S04]  /*0e80*/  FADD R14, R11, R14 ;  /* 0x0000000e0b0e7221 */ /* 0x001fc80000000000 */
[----:B-1----:R-:W-:-:S04]  /*0e90*/  FADD R15, R14, R15 ;  /* 0x0000000f0e0f7221 */ /* 0x002fc80000000000 */
[----:B--2---:R-:W-:-:S04]  /*0ea0*/  FADD R16, R15, R16 ;  /* 0x000000100f107221 */ /* 0x004fc80000000000 */
[----:B---3--:R-:W-:-:S04]  /*0eb0*/  FADD R16, R16, R17 ;  /* 0x0000001110107221 */ /* 0x008fc80000000000 */
[----:B----4-:R-:W-:-:S04]  /*0ec0*/  FADD R13, R16, R13 ;  /* 0x0000000d100d7221 */ /* 0x010fc80000000000 */
[----:B------:R-:W-:Y:S01]  /*0ed0*/  FADD R15, R13, R12 ;  /* 0x0000000c0d0f7221 */ /* 0x000fe20000000000 */
[----:B------:R-:W-:Y:S06]  /*0ee0*/  @P0 BRA `(.L_x_20) ;  /* 0xfffffffc00700947 */ /* 0x000fec000383ffff */
.L_x_19:
[----:B------:R-:W-:Y:S05]  /*0ef0*/  @!P1 BRA `(.L_x_18) ;  /* 0x0000000000bc9947 */ /* 0x000fea0003800000 */
[----:B------:R-:W-:Y:S02]  /*0f00*/  ISETP.GE.U32.AND P0, PT, R18, 0x8, PT ;  /* 0x000000081200780c */ /* 0x000fe40003f06070 */
[----:B------:R-:W-:-:S04]  /*0f10*/  LOP3.LUT R9, R20, 0x7, RZ, 0xc0, !PT ;  /* 0x0000000714097812 */ /* 0x000fc800078ec0ff */
[----:B------:R-:W-:-:S07]  /*0f20*/  ISETP.NE.AND P1, PT, R9, RZ, PT ;  /* 0x000000ff0900720c */ /* 0x000fce0003f25270 */
[----:B------:R-:W-:Y:S06]  /*0f30*/  @!P0 BRA `(.L_x_21) ;  /* 0x0000000000488947 */ /* 0x000fec0003800000 */
[C---:B------:R-:W-:Y:S01]  /*0f40*/  IMAD R6, R4.reuse, 0x4, R5 ;  /* 0x0000000404067824 */ /* 0x040fe200078e0205 */
[----:B------:R-:W-:-:S04]  /*0f50*/  IADD3 R4, PT, PT, R4, 0x8, RZ ;  /* 0x0000000804047810 */ /* 0x000fc80007ffe0ff */
[----:B------:R-:W0:Y:S04]  /*0f60*/  LDS R8, [R6] ;  /* 0x0000000006087984 */ /* 0x000e280000000800 */
[----:B------:R-:W1:Y:S04]  /*0f70*/  LDS R7, [R6+0x4] ;  /* 0x0000040006077984 */ /* 0x000e680000000800 */
[----:B------:R-:W2:Y:S04]  /*0f80*/  LDS R10, [R6+0x8] ;  /* 0x00000800060a7984 */ /* 0x000ea80000000800 */
[----:B------:R-:W3:Y:S04]  /*0f90*/  LDS R12, [R6+0xc] ;  /* 0x00000c00060c7984 */ /* 0x000ee80000000800 */
[----:B------:R-:W4:Y:S04]  /*0fa0*/  LDS R14, [R6+0x10] ;  /* 0x00001000060e7984 */ /* 0x000f280000000800 */
[----:B------:R-:W5:Y:S04]  /*0fb0*/  LDS R16, [R6+0x14] ;  /* 0x0000140006107984 */ /* 0x000f680000000800 */
[----:B------:R-:W5:Y:S04]  /*0fc0*/  LDS R18, [R6+0x18] ;  /* 0x0000180006127984 */ /* 0x000f680000000800 */
[----:B------:R-:W5:Y:S01]  /*0fd0*/  LDS R22, [R6+0x1c] ;  /* 0x00001c0006167984 */ /* 0x000f620000000800 */
[----:B0-----:R-:W-:-:S04]  /*0fe0*/  FADD R8, R15, R8 ;  /* 0x000000080f087221 */ /* 0x001fc80000000000 */
[----:B-1----:R-:W-:-:S04]  /*0ff0*/  FADD R7, R8, R7 ;  /* 0x0000000708077221 */ /* 0x002fc80000000000 */
[----:B--2---:R-:W-:-:S04]  /*1000*/  FADD R7, R7, R10 ;  /* 0x0000000a07077221 */ /* 0x004fc80000000000 */
[----:B---3--:R-:W-:-:S04]  /*1010*/  FADD R7, R7, R12 ;  /* 0x0000000c07077221 */ /* 0x008fc80000000000 */
[----:B----4-:R-:W-:-:S04]  /*1020*/  FADD R7, R7, R14 ;  /* 0x0000000e07077221 */ /* 0x010fc80000000000 */
[----:B-----5:R-:W-:-:S04]  /*1030*/  FADD R7, R7, R16 ;  /* 0x0000001007077221 */ /* 0x020fc80000000000 */
[----:B------:R-:W-:-:S04]  /*1040*/  FADD R7, R7, R18 ;  /* 0x0000001207077221 */ /* 0x000fc80000000000 */
[----:B------:R-:W-:-:S07]  /*1050*/  FADD R15, R7, R22 ;  /* 0x00000016070f7221 */ /* 0x000fce0000000000 */
.L_x_21:
[----:B------:R-:W-:Y:S05]  /*1060*/  @!P1 BRA `(.L_x_18) ;  /* 0x0000000000609947 */ /* 0x000fea0003800000 */
[----:B------:R-:W-:Y:S02]  /*1070*/  ISETP.GE.U32.AND P0, PT, R9, 0x4, PT ;  /* 0x000000040900780c */ /* 0x000fe40003f06070 */
[----:B------:R-:W-:-:S04]  /*1080*/  LOP3.LUT R20, R20, 0x3, RZ, 0xc0, !PT ;  /* 0x0000000314147812 */ /* 0x000fc800078ec0ff */
[----:B------:R-:W-:-:S07]  /*1090*/  ISETP.NE.AND P1, PT, R20, RZ, PT ;  /* 0x000000ff1400720c */ /* 0x000fce0003f25270 */
[----:B------:R-:W-:Y:S06]  /*10a0*/  @!P0 BRA `(.L_x_22) ;  /* 0x0000000000288947 */ /* 0x000fec0003800000 */
[C---:B------:R-:W-:Y:S02]  /*10b0*/  IMAD R5, R4.reuse, 0x4, R5 ;  /* 0x0000000404057824 */ /* 0x040fe400078e0205 */
[----:B------:R-:W-:-:S03]  /*10c0*/  VIADD R4, R4, 0x4 ;  /* 0x0000000404047836 */ /* 0x000fc60000000000 */
[----:B------:R-:W0:Y:S04]  /*10d0*/  LDS R6, [R5] ;  /* 0x0000000005067984 */ /* 0x000e280000000800 */
[----:B------:R-:W1:Y:S04]  /*10e0*/  LDS R7, [R5+0x4] ;  /* 0x0000040005077984 */ /* 0x000e680000000800 */
[----:B------:R-:W2:Y:S04]  /*10f0*/  LDS R9, [R5+0x8] ;  /* 0x0000080005097984 */ /* 0x000ea80000000800 */
[----:B------:R-:W3:Y:S01]  /*1100*/  LDS R11, [R5+0xc] ;  /* 0x00000c00050b7984 */ /* 0x000ee20000000800 */
[----:B0-----:R-:W-:-:S04]  /*1110*/  FADD R6, R15, R6 ;  /* 0x000000060f067221 */ /* 0x001fc80000000000 */
[----:B-1----:R-:W-:-:S04]  /*1120*/  FADD R6, R6, R7 ;  /* 0x0000000706067221 */ /* 0x002fc80000000000 */
[----:B--2---:R-:W-:-:S04]  /*1130*/  FADD R6, R6, R9 ;  /* 0x0000000906067221 */ /* 0x004fc80000000000 */
[----:B---3--:R-:W-:-:S07]  /*1140*/  FADD R15, R6, R11 ;  /* 0x0000000b060f7221 */ /* 0x008fce0000000000 */
.L_x_22:
[----:B------:R-:W-:Y:S05]  /*1150*/  @!P1 BRA `(.L_x_18) ;  /* 0x0000000000249947 */ /* 0x000fea0003800000 */
[----:B------:R-:W-:Y:S02]  /*1160*/  IMAD R4, R4, 0x4, R0 ;  /* 0x0000000404047824 */ /* 0x000fe400078e0200 */
[----:B------:R-:W-:Y:S02]  /*1170*/  IMAD.MOV R5, RZ, RZ, -R20 ;  /* 0x000000ffff057224 */ /* 0x000fe400078e0a14 */
[----:B------:R-:W-:-:S07]  /*1180*/  VIADD R4, R4, UR4 ;  /* 0x0000000404047c36 */ /* 0x000fce0008000000 */
.L_x_23:
[----:B------:R0:W1:Y:S01]  /*1190*/  LDS R6, [R4] ;  /* 0x0000000004067984 */ /* 0x0000620000000800 */
[----:B------:R-:W-:-:S04]  /*11a0*/  IADD3 R5, PT, PT, R5, 0x1, RZ ;  /* 0x0000000105057810 */ /* 0x000fc80007ffe0ff */
[----:B------:R-:W-:Y:S01]  /*11b0*/  ISETP.NE.AND P0, PT, R5, RZ, PT ;  /* 0x000000ff0500720c */ /* 0x000fe20003f05270 */
[----:B0-----:R-:W-:Y:S02]  /*11c0*/  VIADD R4, R4, 0x4 ;  /* 0x0000000404047836 */ /* 0x001fe40000000000 */
[----:B-1----:R-:W-:-:S10]  /*11d0*/  FADD R15, R6, R15 ;  /* 0x0000000f060f7221 */ /* 0x002fd40000000000 */
[----:B------:R-:W-:Y:S05]  /*11e0*/  @P0 BRA `(.L_x_23) ;  /* 0xfffffffc00e80947 */ /* 0x000fea000383ffff */
.L_x_18:
[----:B------:R0:W-:Y:S02]  /*11f0*/  STS [R0+UR4], R15 ;  /* 0x0000000f00007988 */ /* 0x0001e40008000804 */
.L_x_17:
[----:B------:R-:W-:Y:S05]  /*1200*/  BSYNC.RECONVERGENT B0 ;  /* 0x0000000000007941 */ /* 0x000fea0003800200 */
.L_x_16:
[----:B------:R-:W-:Y:S01]  /*1210*/  BAR.SYNC.DEFER_BLOCKING 0x0 ;  /* 0x0000000000007b1d */ /* 0x000fe20000010000 */
[----:B------:R-:W-:-:S13]  /*1220*/  ISETP.GE.AND P0, PT, R2, R3, PT ;  /* 0x000000030200720c */ /* 0x000fda0003f06270 */
[----:B------:R-:W-:Y:S05]  /*1230*/  @P0 EXIT ;  /* 0x000000000000094d */ /* 0x000fea0003800000 */
[----:B------:R2:W3:Y:S01]  /*1240*/  LDS R3, [R0+UR4] ;  /* 0x0000000400037984 */ /* 0x0004e20008000800 */
[----:B------:R-:W4:Y:S01]  /*1250*/  LDCU UR4, c[0x0][0x390] ;  /* 0x00007200ff0477ac */ /* 0x000f220008000800 */
[----:B------:R-:W0:Y:S02]  /*1260*/  LDCU UR5, c[0x0][0x388] ;  /* 0x00007100ff0577ac */ /* 0x000e240008000800 */
.L_x_27:
[C---:B----4-:R-:W-:Y:S01]  /*1270*/  ISETP.GE.AND P0, PT, R2.reuse, UR4, PT ;  /* 0x0000000402007c0c */ /* 0x050fe2000bf06270 */
[----:B------:R-:W-:Y:S01]  /*1280*/  BSSY.RECONVERGENT B0, `(.L_x_24) ;  /* 0x0000012000007945 */ /* 0x000fe20003800200 */
[----:B------:R-:W-:Y:S02]  /*1290*/  IMAD.MOV.U32 R7, RZ, RZ, RZ ;  /* 0x000000ffff077224 */ /* 0x000fe400078e00ff */
[----:B------:R-:W-:-:S09]  /*12a0*/  IMAD.WIDE R4, R2, 0x4, R24 ;  /* 0x0000000402047825 */ /* 0x000fd200078e0218 */
[----:B------:R-:W-:Y:S05]  /*12b0*/  @P0 BRA `(.L_x_25) ;  /* 0x0000000000380947 */ /* 0x000fea0003800000 */
[----:B0-2---:R-:W2:Y:S01]  /*12c0*/  LDG.E R0, desc[UR6][R4.64] ;  /* 0x0000000604007981 */ /* 0x005ea2000c1e1900 */
[----:B---3--:R-:W0:Y:S01]  /*12d0*/  MUFU.RCP R6, R3 ;  /* 0x0000000300067308 */ /* 0x008e220000001000 */
[----:B------:R-:W-:Y:S01]  /*12e0*/  BSSY.RECONVERGENT B1, `(.L_x_25) ;  /* 0x000000b000017945 */ /* 0x000fe20003800200 */
[----:B0-----:R-:W-:-:S04]  /*12f0*/  FFMA R7, -R3, R6, 1 ;  /* 0x3f80000003077423 */ /* 0x001fc80000000106 */
[----:B------:R-:W-:Y:S02]  /*1300*/  FFMA R7, R6, R7, R6 ;  /* 0x0000000706077223 */ /* 0x000fe40000000006 */
[----:B--2---:R-:W0:Y:S02]  /*1310*/  FCHK P0, R0, R3 ;  /* 0x0000000300007302 */ /* 0x004e240000000000 */
[----:B------:R-:W-:-:S04]  /*1320*/  FFMA R6, R0, R7, RZ ;  /* 0x0000000700067223 */ /* 0x000fc800000000ff */
[----:B------:R-:W-:-:S04]  /*1330*/  FFMA R8, -R3, R6, R0 ;  /* 0x0000000603087223 */ /* 0x000fc80000000100 */
[----:B------:R-:W-:Y:S01]  /*1340*/  FFMA R7, R7, R8, R6 ;  /* 0x0000000807077223 */ /* 0x000fe20000000006 */
[----:B0-----:R-:W-:Y:S06]  /*1350*/  @!P0 BRA `(.L_x_26) ;  /* 0x00000000000c8947 */ /* 0x001fec0003800000 */
[----:B------:R-:W-:-:S07]  /*1360*/  MOV R6, 0x1380 ;  /* 0x0000138000067802 */ /* 0x000fce0000000f00 */
[----:B-1----:R-:W-:Y:S05]  /*1370*/  CALL.REL.NOINC `($__internal_0_$__cuda_sm3x_div_rn_noftz_f32_slowpath) ;  /* 0x0000000000207944 */ /* 0x002fea0003c00000 */
[----:B------:R-:W-:-:S07]  /*1380*/  IMAD.MOV.U32 R7, RZ, RZ, R0 ;  /* 0x000000ffff077224 */ /* 0x000fce00078e0000 */
.L_x_26:
[----:B------:R-:W-:Y:S05]  /*1390*/  BSYNC.RECONVERGENT B1 ;  /* 0x0000000000017941 */ /* 0x000fea0003800200 */
.L_x_25:
[----:B0-----:R-:W-:Y:S05]  /*13a0*/  BSYNC.RECONVERGENT B0 ;  /* 0x0000000000007941 */ /* 0x001fea0003800200 */
.L_x_24:
[----:B------:R0:W-:Y:S01]  /*13b0*/  STG.E desc[UR6][R4.64], R7 ;  /* 0x0000000704007986 */ /* 0x0001e2000c101906 */
[----:B------:R-:W-:-:S05]  /*13c0*/  IMAD.IADD R2, R21, 0x1, R2 ;  /* 0x0000000115027824 */ /* 0x000fca00078e0202 */
[----:B------:R-:W-:-:S13]  /*13d0*/  ISETP.GE.AND P0, PT, R2, UR5, PT ;  /* 0x0000000502007c0c */ /* 0x000fda000bf06270 */
[----:B0-----:R-:W-:Y:S05]  /*13e0*/  @!P0 BRA `(.L_x_27) ;  /* 0xfffffffc00a08947 */ /* 0x001fea000383ffff */
[----:B------:R-:W-:Y:S05]  /*13f0*/  EXIT ;  /* 0x000000000000794d */ /* 0x000fea0003800000 */
        .weak           $__internal_0_$__cuda_sm3x_div_rn_noftz_f32_slowpath
        .type           $__internal_0_$__cuda_sm3x_div_rn_noftz_f32_slowpath,@function
        .size           $__internal_0_$__cuda_sm3x_div_rn_noftz_f32_slowpath,(.L_x_83 - $__internal_0_$__cuda_sm3x_div_rn_noftz_f32_slowpath)
$__internal_0_$__cuda_sm3x_div_rn_noftz_f32_slowpath:
[--C-:B------:R-:W-:Y:S01]  /*1400*/  SHF.R.U32.HI R8, RZ, 0x17, R3.reuse ;  /* 0x00000017ff087819 */ /* 0x100fe20000011603 */
[----:B------:R-:W-:Y:S01]  /*1410*/  BSSY.RECONVERGENT B2, `(.L_x_28) ;  /* 0x0000064000027945 */ /* 0x000fe20003800200 */
[--C-:B------:R-:W-:Y:S01]  /*1420*/  SHF.R.U32.HI R7, RZ, 0x17, R0.reuse ;  /* 0x00000017ff077819 */ /* 0x100fe20000011600 */
[----:B------:R-:W-:Y:S01]  /*1430*/  IMAD.MOV.U32 R9, RZ, RZ, R0 ;  /* 0x000000ffff097224 */ /* 0x000fe200078e0000 */
[----:B------:R-:W-:Y:S01]  /*1440*/  LOP3.LUT R8, R8, 0xff, RZ, 0xc0, !PT ;  /* 0x000000ff08087812 */ /* 0x000fe200078ec0ff */
[----:B------:R-:W-:Y:S01]  /*1450*/  IMAD.MOV.U32 R10, RZ, RZ, R3 ;  /* 0x000000ffff0a7224 */ /* 0x000fe200078e0003 */
[----:B------:R-:W-:-:S03]  /*1460*/  LOP3.LUT R14, R7, 0xff, RZ, 0xc0, !PT ;  /* 0x000000ff070e7812 */ /* 0x000fc600078ec0ff */
[----:B------:R-:W-:Y:S01]  /*1470*/  VIADD R11, R8, 0xffffffff ;  /* 0xffffffff080b7836 */ /* 0x000fe20000000000 */
[----:B------:R-:W-:-:S04]  /*1480*/  IADD3 R12, PT, PT, R14, -0x1, RZ ;  /* 0xffffffff0e0c7810 */ /* 0x000fc80007ffe0ff */
[----:B------:R-:W-:-:S04]  /*1490*/  ISETP.GT.U32.AND P0, PT, R11, 0xfd, PT ;  /* 0x000000fd0b00780c */ /* 0x000fc80003f04070 */
[----:B------:R-:W-:-:S13]  /*14a0*/  ISETP.GT.U32.OR P0, PT, R12, 0xfd, P0 ;  /* 0x000000fd0c00780c */ /* 0x000fda0000704470 */
[----:B------:R-:W-:Y:S01]  /*14b0*/  @!P0 IMAD.MOV.U32 R7, RZ, RZ, RZ ;  /* 0x000000ffff078224 */ /* 0x000fe200078e00ff */
[----:B------:R-:W-:Y:S06]  /*14c0*/  @!P0 BRA `(.L_x_29) ;  /* 0x00000000005c8947 */ /* 0x000fec0003800000 */
[----:B------:R-:W-:Y:S02]  /*14d0*/  FSETP.GTU.FTZ.AND P1, PT, |R3|, +INF , PT ;  /* 0x7f8000000300780b */ /* 0x000fe40003f3c200 */
[----:B------:R-:W-:-:S04]  /*14e0*/  FSETP.GTU.FTZ.AND P0, PT, |R0|, +INF , PT ;  /* 0x7f8000000000780b */ /* 0x000fc80003f1c200 */
[----:B------:R-:W-:-:S13]  /*14f0*/  PLOP3.LUT P0, PT, P0, P1, PT, 0xf8, 0x8f ;  /* 0x00000000008f781c */ /* 0x000fda0000703f70 */
[----:B------:R-:W-:Y:S05]  /*1500*/  @P0 BRA `(.L_x_30) ;  /* 0x00000004004c0947 */ /* 0x000fea0003800000 */
[----:B------:R-:W-:-:S13]  /*1510*/  LOP3.LUT P0, RZ, R10, 0x7fffffff, R9, 0xc8, !PT ;  /* 0x7fffffff0aff7812 */ /* 0x000fda000780c809 */
[----:B------:R-:W-:Y:S05]  /*1520*/  @!P0 BRA `(.L_x_31) ;  /* 0x00000004003c8947 */ /* 0x000fea0003800000 */
[C---:B------:R-:W-:Y:S02]  /*1530*/  FSETP.NEU.FTZ.AND P2, PT, |R0|.reuse, +INF , PT ;  /* 0x7f8000000000780b */ /* 0x040fe40003f5d200 */
[----:B------:R-:W-:Y:S02]  /*1540*/  FSETP.NEU.FTZ.AND P1, PT, |R3|, +INF , PT ;  /* 0x7f8000000300780b */ /* 0x000fe40003f3d200 */
[----:B------:R-:W-:-:S11]  /*1550*/  FSETP.NEU.FTZ.AND P0, PT, |R0|, +INF , PT ;  /* 0x7f8000000000780b */ /* 0x000fd60003f1d200 */
[----:B------:R-:W-:Y:S05]  /*1560*/  @!P1 BRA !P2, `(.L_x_31) ;  /* 0x00000004002c9947 */ /* 0x000fea0005000000 */
[----:B------:R-:W-:-:S04]  /*1570*/  LOP3.LUT P2, RZ, R9, 0x7fffffff, RZ, 0xc0, !PT ;  /* 0x7fffffff09ff7812 */ /* 0x000fc8000784c0ff */
[----:B------:R-:W-:-:S13]  /*1580*/  PLOP3.LUT P1, PT, P1, P2, PT, 0x2f, 0xf2 ;  /* 0x0000000000f2781c */ /* 0x000fda0000f24577 */
[----:B------:R-:W-:Y:S05]  /*1590*/  @P1 BRA `(.L_x_32) ;  /* 0x0000000400181947 */ /* 0x000fea0003800000 */
[----:B------:R-:W-:-:S04]  /*15a0*/  LOP3.LUT P1, RZ, R10, 0x7fffffff, RZ, 0xc0, !PT ;  /* 0x7fffffff0aff7812 */ /* 0x000fc8000782c0ff */
[----:B------:R-:W-:-:S13]  /*15b0*/  PLOP3.LUT P0, PT, P0, P1, PT, 0x2f, 0xf2 ;  /* 0x0000000000f2781c */ /* 0x000fda0000702577 */
[----:B------:R-:W-:Y:S05]  /*15c0*/  @P0 BRA `(.L_x_33) ;  /* 0x0000000400000947 */ /* 0x000fea0003800000 */
[----:B------:R-:W-:Y:S02]  /*15d0*/  ISETP.GE.AND P0, PT, R12, RZ, PT ;  /* 0x000000ff0c00720c */ /* 0x000fe40003f06270 */
[----:B------:R-:W-:-:S11]  /*15e0*/  ISETP.GE.AND P1, PT, R11, RZ, PT ;  /* 0x000000ff0b00720c */ /* 0x000fd60003f26270 */
[----:B------:R-:W-:Y:S02]  /*15f0*/  @P0 IMAD.MOV.U32 R7, RZ, RZ, RZ ;  /* 0x000000ffff070224 */ /* 0x000fe400078e00ff */
[----:B------:R-:W-:Y:S01]  /*1600*/  @!P0 FFMA R9, R0, 1.84467440737095516160e+19, RZ ;  /* 0x5f80000000098823 */ /* 0x000fe200000000ff */
[----:B------:R-:W-:Y:S02]  /*1610*/  @!P0 IMAD.MOV.U32 R7, RZ, RZ, -0x40 ;  /* 0xffffffc0ff078424 */ /* 0x000fe400078e00ff */
[----:B------:R-:W-:-:S03]  /*1620*/  @!P1 FFMA R10, R3, 1.84467440737095516160e+19, RZ ;  /* 0x5f800000030a9823 */ /* 0x000fc600000000ff */
[----:B------:R-:W-:-:S07]  /*1630*/  @!P1 IADD3 R7, PT, PT, R7, 0x40, RZ ;  /* 0x0000004007079810 */ /* 0x000fce0007ffe0ff */
.L_x_29:
[----:B------:R-:W-:Y:S01]  /*1640*/  LEA R11, R8, 0xc0800000, 0x17 ;  /* 0xc0800000080b7811 */ /* 0x000fe200078eb8ff */
[----:B------:R-:W-:Y:S04]  /*1650*/  BSSY.RECONVERGENT B3, `(.L_x_34) ;  /* 0x0000036000037945 */ /* 0x000fe80003800200 */
[----:B------:R-:W-:Y:S02]  /*1660*/  IMAD.IADD R11, R10, 0x1, -R11 ;  /* 0x000000010a0b7824 */ /* 0x000fe400078e0a0b */
[----:B------:R-:W-:Y:S02]  /*1670*/  VIADD R10, R14, 0xffffff81 ;  /* 0xffffff810e0a7836 */ /* 0x000fe40000000000 */
[----:B------:R-:W0:Y:S01]  /*1680*/  MUFU.RCP R12, R11 ;  /* 0x0000000b000c7308 */ /* 0x000e220000001000 */
[----:B------:R-:W-:Y:S01]  /*1690*/  FADD.FTZ R13, -R11, -RZ ;  /* 0x800000ff0b0d7221 */ /* 0x000fe20000010100 */
[C---:B------:R-:W-:Y:S01]  /*16a0*/  IMAD R0, R10.reuse, -0x800000, R9 ;  /* 0xff8000000a007824 */ /* 0x040fe200078e0209 */
[----:B------:R-:W-:-:S05]  /*16b0*/  IADD3 R10, PT, PT, R10, 0x7f, -R8 ;  /* 0x0000007f0a0a7810 */ /* 0x000fca0007ffe808 */
[----:B------:R-:W-:Y:S02]  /*16c0*/  IMAD.IADD R7, R10, 0x1, R7 ;  /* 0x000000010a077824 */ /* 0x000fe400078e0207 */
[----:B0-----:R-:W-:-:S04]  /*16d0*/  FFMA R15, R12, R13, 1 ;  /* 0x3f8000000c0f7423 */ /* 0x001fc8000000000d */
[----:B------:R-:W-:-:S04]  /*16e0*/  FFMA R14, R12, R15, R12 ;  /* 0x0000000f0c0e7223 */ /* 0x000fc8000000000c */
[----:B------:R-:W-:-:S04]  /*16f0*/  FFMA R9, R0, R14, RZ ;  /* 0x0000000e00097223 */ /* 0x000fc800000000ff */
[----:B------:R-:W-:-:S04]  /*1700*/  FFMA R12, R13, R9, R0 ;  /* 0x000000090d0c7223 */ /* 0x000fc80000000000 */
[----:B------:R-:W-:-:S04]  /*1710*/  FFMA R15, R14, R12, R9 ;  /* 0x0000000c0e0f7223 */ /* 0x000fc80000000009 */
[----:B------:R-:W-:-:S04]  /*1720*/  FFMA R12, R13, R15, R0 ;  /* 0x0000000f0d0c7223 */ /* 0x000fc80000000000 */
[----:B------:R-:W-:-:S05]  /*1730*/  FFMA R0, R14, R12, R15 ;  /* 0x0000000c0e007223 */ /* 0x000fca000000000f */
[----:B------:R-:W-:-:S04]  /*1740*/  SHF.R.U32.HI R8, RZ, 0x17, R0 ;  /* 0x00000017ff087819 */ /* 0x000fc80000011600 */
[----:B------:R-:W-:-:S05]  /*1750*/  LOP3.LUT R8, R8, 0xff, RZ, 0xc0, !PT ;  /* 0x000000ff08087812 */ /* 0x000fca00078ec0ff */
[----:B------:R-:W-:-:S04]  /*1760*/  IMAD.IADD R11, R8, 0x1, R7 ;  /* 0x00000001080b7824 */ /* 0x000fc800078e0207 */
[----:B------:R-:W-:-:S05]  /*1770*/  VIADD R8, R11, 0xffffffff ;  /* 0xffffffff0b087836 */ /* 0x000fca0000000000 */
[----:B------:R-:W-:-:S13]  /*1780*/  ISETP.GE.U32.AND P0, PT, R8, 0xfe, PT ;  /* 0x000000fe0800780c */ /* 0x000fda0003f06070 */
[----:B------:R-:W-:Y:S05]  /*1790*/  @!P0 BRA `(.L_x_35) ;  /* 0x0000000000808947 */ /* 0x000fea0003800000 */
[----:B------:R-:W-:-:S13]  /*17a0*/  ISETP.GT.AND P0, PT, R11, 0xfe, PT ;  /* 0x000000fe0b00780c */ /* 0x000fda0003f04270 */
[----:B------:R-:W-:Y:S05]  /*17b0*/  @P0 BRA `(.L_x_36) ;  /* 0x00000000006c0947 */ /* 0x000fea0003800000 */
[----:B------:R-:W-:-:S13]  /*17c0*/  ISETP.GE.AND P0, PT, R11, 0x1, PT ;  /* 0x000000010b00780c */ /* 0x000fda0003f06270 */
[----:B------:R-:W-:Y:S05]  /*17d0*/  @P0 BRA `(.L_x_37) ;  /* 0x0000000000740947 */ /* 0x000fea0003800000 */
[----:B------:R-:W-:Y:S02]  /*17e0*/  ISETP.GE.AND P0, PT, R11, -0x18, PT ;  /* 0xffffffe80b00780c */ /* 0x000fe40003f06270 */
[----:B------:R-:W-:-:S11]  /*17f0*/  LOP3.LUT R0, R0, 0x80000000, RZ, 0xc0, !PT ;  /* 0x8000000000007812 */ /* 0x000fd600078ec0ff */
[----:B------:R-:W-:Y:S05]  /*1800*/  @!P0 BRA `(.L_x_37) ;  /* 0x0000000000688947 */ /* 0x000fea0003800000 */
[CCC-:B------:R-:W-:Y:S01]  /*1810*/  FFMA.RZ R7, R14.reuse, R12.reuse, R15.reuse ;  /* 0x0000000c0e077223 */ /* 0x1c0fe2000000c00f */
[C---:B------:R-:W-:Y:S01]  /*1820*/  IADD3 R10, PT, PT, R11.reuse, 0x20, RZ ;  /* 0x000000200b0a7810 */ /* 0x040fe20007ffe0ff */
[CCC-:B------:R-:W-:Y:S01]  /*1830*/  FFMA.RM R8, R14.reuse, R12.reuse, R15.reuse ;  /* 0x0000000c0e087223 */ /* 0x1c0fe2000000400f */
[----:B------:R-:W-:Y:S02]  /*1840*/  ISETP.NE.AND P2, PT, R11, RZ, PT ;  /* 0x000000ff0b00720c */ /* 0x000fe40003f45270 */
[----:B------:R-:W-:Y:S01]  /*1850*/  LOP3.LUT R9, R7, 0x7fffff, RZ, 0xc0, !PT ;  /* 0x007fffff07097812 */ /* 0x000fe200078ec0ff */
[----:B------:R-:W-:Y:S01]  /*1860*/  FFMA.RP R7, R14, R12, R15 ;  /* 0x0000000c0e077223 */ /* 0x000fe2000000800f */
[----:B------:R-:W-:Y:S01]  /*1870*/  ISETP.NE.AND P1, PT, R11, RZ, PT ;  /* 0x000000ff0b00720c */ /* 0x000fe20003f25270 */
[----:B------:R-:W-:Y:S01]  /*1880*/  IMAD.MOV R11, RZ, RZ, -R11 ;  /* 0x000000ffff0b7224 */ /* 0x000fe200078e0a0b */
[----:B------:R-:W-:Y:S02]  /*1890*/  LOP3.LUT R9, R9, 0x800000, RZ, 0xfc, !PT ;  /* 0x0080000009097812 */ /* 0x000fe400078efcff */
[----:B------:R-:W-:-:S02]  /*18a0*/  FSETP.NEU.FTZ.AND P0, PT, R7, R8, PT ;  /* 0x000000080700720b */ /* 0x000fc40003f1d000 */
[----:B------:R-:W-:Y:S02]  /*18b0*/  SHF.L.U32 R10, R9, R10, RZ ;  /* 0x0000000a090a7219 */ /* 0x000fe400000006ff */
[----:B------:R-:W-:Y:S02]  /*18c0*/  SEL R8, R11, RZ, P2 ;  /* 0x000000ff0b087207 */ /* 0x000fe40001000000 */
[----:B------:R-:W-:Y:S02]  /*18d0*/  ISETP.NE.AND P1, PT, R10, RZ, P1 ;  /* 0x000000ff0a00720c */ /* 0x000fe40000f25270 */
[----:B------:R-:W-:Y:S02]  /*18e0*/  SHF.R.U32.HI R8, RZ, R8, R9 ;  /* 0x00000008ff087219 */ /* 0x000fe40000011609 */
[----:B------:R-:W-:Y:S02]  /*18f0*/  PLOP3.LUT P0, PT, P0, P1, PT, 0xf8, 0x8f ;  /* 0x00000000008f781c */ /* 0x000fe40000703f70 */
[----:B------:R-:W-:-:S02]  /*1900*/  SHF.R.U32.HI R10, RZ, 0x1, R8 ;  /* 0x00000001ff0a7819 */ /* 0x000fc40000011608 */
[----:B------:R-:W-:-:S04]  /*1910*/  SEL R7, RZ, 0x1, !P0 ;  /* 0x00000001ff077807 */ /* 0x000fc80004000000 */
[----:B------:R-:W-:-:S04]  /*1920*/  LOP3.LUT R7, R7, 0x1, R10, 0xf8, !PT ;  /* 0x0000000107077812 */ /* 0x000fc800078ef80a */
[----:B------:R-:W-:-:S05]  /*1930*/  LOP3.LUT R7, R7, R8, RZ, 0xc0, !PT ;  /* 0x0000000807077212 */ /* 0x000fca00078ec0ff */
[----:B------:R-:W-:-:S05]  /*1940*/  IMAD.IADD R7, R10, 0x1, R7 ;  /* 0x000000010a077824 */ /* 0x000fca00078e0207 */
[----:B------:R-:W-:Y:S01]  /*1950*/  LOP3.LUT R0, R7, R0, RZ, 0xfc, !PT ;  /* 0x0000000007007212 */ /* 0x000fe200078efcff */
[----:B------:R-:W-:Y:S06]  /*1960*/  BRA `(.L_x_37) ;  /* 0x0000000000107947 */ /* 0x000fec0003800000 */
.L_x_36:
[----:B------:R-:W-:-:S04]  /*1970*/  LOP3.LUT R0, R0, 0x80000000, RZ, 0xc0, !PT ;  /* 0x8000000000007812 */ /* 0x000fc800078ec0ff */
[----:B------:R-:W-:Y:S01]  /*1980*/  LOP3.LUT R0, R0, 0x7f800000, RZ, 0xfc, !PT ;  /* 0x7f80000000007812 */ /* 0x000fe200078efcff */
[----:B------:R-:W-:Y:S06]  /*1990*/  BRA `(.L_x_37) ;  /* 0x0000000000047947 */ /* 0x000fec0003800000 */
.L_x_35:
[----:B------:R-:W-:-:S07]  /*19a0*/  IMAD R0, R7, 0x800000, R0 ;  /* 0x0080000007007824 */ /* 0x000fce00078e0200 */
.L_x_37:
[----:B------:R-:W-:Y:S05]  /*19b0*/  BSYNC.RECONVERGENT B3 ;  /* 0x0000000000037941 */ /* 0x000fea0003800200 */
.L_x_34:
[----:B------:R-:W-:Y:S05]  /*19c0*/  BRA `(.L_x_38) ;  /* 0x0000000000207947 */ /* 0x000fea0003800000 */
.L_x_33:
[----:B------:R-:W-:-:S04]  /*19d0*/  LOP3.LUT R0, R10, 0x80000000, R9, 0x48, !PT ;  /* 0x800000000a007812 */ /* 0x000fc800078e4809 */
[----:B------:R-:W-:Y:S01]  /*19e0*/  LOP3.LUT R0, R0, 0x7f800000, RZ, 0xfc, !PT ;  /* 0x7f80000000007812 */ /* 0x000fe200078efcff */
[----:B------:R-:W-:Y:S06]  /*19f0*/  BRA `(.L_x_38) ;  /* 0x0000000000147947 */ /* 0x000fec0003800000 */
.L_x_32:
[----:B------:R-:W-:Y:S01]  /*1a00*/  LOP3.LUT R0, R10, 0x80000000, R9, 0x48, !PT ;  /* 0x800000000a007812 */ /* 0x000fe200078e4809 */
[----:B------:R-:W-:Y:S06]  /*1a10*/  BRA `(.L_x_38) ;  /* 0x00000000000c7947 */ /* 0x000fec0003800000 */
.L_x_31:
[----:B------:R-:W0:Y:S01]  /*1a20*/  MUFU.RSQ R0, -QNAN ;  /* 0xffc0000000007908 */ /* 0x000e220000001400 */
[----:B------:R-:W-:Y:S05]  /*1a30*/  BRA `(.L_x_38) ;  /* 0x0000000000047947 */ /* 0x000fea0003800000 */
.L_x_30:
[----:B------:R-:W-:-:S07]  /*1a40*/  FADD.FTZ R0, R0, R3 ;  /* 0x0000000300007221 */ /* 0x000fce0000010000 */
.L_x_38:
[----:B------:R-:W-:Y:S05]  /*1a50*/  BSYNC.RECONVERGENT B2 ;  /* 0x0000000000027941 */ /* 0x000fea0003800200 */
.L_x_28:
[----:B------:R-:W-:-:S04]  /*1a60*/  IMAD.MOV.U32 R7, RZ, RZ, 0x0 ;  /* 0x00000000ff077424 */ /* 0x000fc800078e00ff */
[----:B0-----:R-:W-:Y:S05]  /*1a70*/  RET.REL.NODEC R6 `(_Z15softmax_kernel3Pfiiif) ;  /* 0xffffffe406607950 */ /* 0x001fea0003c3ffff */
.L_x_39:
[----:B------:R-:W-:-:S00]  /*1a80*/  BRA `(.L_x_39) ;  /* 0xfffffffc00fc7947 */ /* 0x000fc0000383ffff */
[----:B------:R-:W-:-:S00]  /*1a90*/  NOP ;  /* 0x0000000000007918 */ /* 0x000fc00000000000 */
        /* <DEDUP_REMOVED lines=14> */
.L_x_83:


//--------------------- .text._Z15softmax_kernel2Pfiiif --------------------------
	.section	.text._Z15softmax_kernel2Pfiiif,"ax",@progbits
	.align	128
        .global         _Z15softmax_kernel2Pfiiif
        .type           _Z15softmax_kernel2Pfiiif,@function
        .size           _Z15softmax_kernel2Pfiiif,(.L_x_84 - _Z15softmax_kernel2Pfiiif)
        .other          _Z15softmax_kernel2Pfiiif,@"STO_CUDA_ENTRY STV_DEFAULT"
_Z15softmax_kernel2Pfiiif:
.text._Z15softmax_kernel2Pfiiif:
[----:B------:R-:W-:Y:S01]  /*0000*/  LDC R1, c[0x0][0x37c] ;  /* 0x0000df00ff017b82 */ /* 0x000fe20000000800 */
[----:B------:R-:W0:Y:S07]  /*0010*/  S2R R2, SR_TID.X ;  /* 0x0000000000027919 */ /* 0x000e2e0000002100 */
[----:B------:R-:W1:Y:S01]  /*0020*/  S2UR UR7, SR_CgaCtaId ;  /* 0x00000000000779c3 */ /* 0x000e620000008800 */
[----:B------:R-:W0:Y:S01]  /*0030*/  LDCU UR14, c[0x0][0x390] ;  /* 0x00007200ff0e77ac */ /* 0x000e220008000800 */
[----:B------:R-:W-:Y:S01]  /*0040*/  IMAD.MOV.U32 R3, RZ, RZ, -0x800001 ;  /* 0xff7fffffff037424 */ /* 0x000fe200078e00ff */
[----:B------:R-:W-:Y:S01]  /*0050*/  BSSY.RECONVERGENT B0, `(.L_x_40) ;  /* 0x0000020000007945 */ /* 0x000fe20003800200 */
[----:B------:R-:W-:Y:S01]  /*0060*/  UMOV UR4, 0x400 ;  /* 0x0000040000047882 */ /* 0x000fe20000000000 */
[----:B------:R-:W2:Y:S03]  /*0070*/  LDCU.64 UR12, c[0x0][0x358] ;  /* 0x00006b00ff0c77ac */ /* 0x000ea60008000a00 */
[----:B------:R-:W3:Y:S01]  /*0080*/  S2UR UR11, SR_CTAID.X ;  /* 0x00000000000b79c3 */ /* 0x000ee20000002500 */
[----:B------:R-:W-:-:S02]  /*0090*/  UIADD3 UR6, UPT, UPT, UR4, 0x1000, URZ ;  /* 0x0000100004067890 */ /* 0x000fc4000fffe0ff */
[----:B-1----:R-:W-:Y:S02]  /*00a0*/  ULEA UR5, UR7, UR4, 0x18 ;  /* 0x0000000407057291 */ /* 0x002fe4000f8ec0ff */
[----:B------:R-:W-:Y:S01]  /*00b0*/  ULEA UR6, UR7, UR6, 0x18 ;  /* 0x0000000607067291 */ /* 0x000fe2000f8ec0ff */
[----:B------:R-:W1:Y:S01]  /*00c0*/  LDCU UR4, c[0x0][0x394] ;  /* 0x00007280ff0477ac */ /* 0x000e620008000800 */
[C---:B0-----:R-:W-:Y:S02]  /*00d0*/  ISETP.GE.AND P0, PT, R2.reuse, UR14, PT ;  /* 0x0000000e02007c0c */ /* 0x041fe4000bf06270 */
[C---:B------:R-:W-:Y:S02]  /*00e0*/  LEA R0, R2.reuse, UR5, 0x2 ;  /* 0x0000000502007c11 */ /* 0x040fe4000f8e10ff */
[----:B------:R-:W-:-:S03]  /*00f0*/  LEA R21, R2, UR6, 0x2 ;  /* 0x0000000602157c11 */ /* 0x000fc6000f8e10ff */
[----:B------:R0:W-:Y:S04]  /*0100*/  STS [R0], R3 ;  /* 0x0000000300007388 */ /* 0x0001e80000000800 */
[----:B------:R0:W-:Y:S01]  /*0110*/  STS [R21], RZ ;  /* 0x000000ff15007388 */ /* 0x0001e20000000800 */
[----:B------:R-:W-:Y:S06]  /*0120*/  BAR.SYNC.DEFER_BLOCKING 0x0 ;  /* 0x0000000000007b1d */ /* 0x000fec0000010000 */
[----:B--23--:R-:W-:Y:S05]  /*0130*/  @P0 BRA `(.L_x_41) ;  /* 0x0000000000440947 */ /* 0x00cfea0003800000 */
[----:B0-----:R0:W2:Y:S01]  /*0140*/  LDS R3, [R0] ;  /* 0x0000000000037984 */ /* 0x0010a20000000800 */
[----:B------:R-:W3:Y:S01]  /*0150*/  LDC R11, c[0x0][0x360] ;  /* 0x0000d800ff0b7b82 */ /* 0x000ee20000000800 */
[----:B------:R-:W-:Y:S01]  /*0160*/  BSSY.RECONVERGENT B1, `(.L_x_42) ;  /* 0x000000d000017945 */ /* 0x000fe20003800200 */
[----:B------:R-:W-:-:S06]  /*0170*/  IMAD.MOV.U32 R8, RZ, RZ, R2 ;  /* 0x000000ffff087224 */ /* 0x000fcc00078e0002 */
[----:B------:R-:W4:Y:S08]  /*0180*/  LDC R13, c[0x0][0x388] ;  /* 0x0000e200ff0d7b82 */ /* 0x000f300000000800 */
[----:B------:R-:W0:Y:S02]  /*0190*/  LDC.64 R6, c[0x0][0x380] ;  /* 0x0000e000ff067b82 */ /* 0x000e240000000a00 */
.L_x_43:
[----:B0---4-:R-:W-:-:S04]  /*01a0*/  IMAD R5, R13, UR11, R8 ;  /* 0x0000000b0d057c24 */ /* 0x011fc8000f8e0208 */
[----:B0-----:R-:W-:-:S05]  /*01b0*/  IMAD.WIDE R4, R5, 0x4, R6 ;  /* 0x0000000405047825 */ /* 0x001fca00078e0206 */
[----:B------:R-:W1:Y:S01]  /*01c0*/  LDG.E R9, desc[UR12][R4.64] ;  /* 0x0000000c04097981 */ /* 0x000e62000c1e1900 */
[----:B---3--:R-:W-:-:S05]  /*01d0*/  IMAD.IADD R8, R11, 0x1, R8 ;  /* 0x000000010b087824 */ /* 0x008fca00078e0208 */
[----:B------:R-:W-:Y:S01]  /*01e0*/  ISETP.GE.AND P0, PT, R8, UR14, PT ;  /* 0x0000000e08007c0c */ /* 0x000fe2000bf06270 */
[----:B-1----:R-:W-:-:S05]  /*01f0*/  FMUL R9, R9, UR4 ;  /* 0x0000000409097c20 */ /* 0x002fca0008400000 */
[----:B------:R0:W-:Y:S01]  /*0200*/  STG.E desc[UR12][R4.64], R9 ;  /* 0x0000000904007986 */ /* 0x0001e2000c10190c */
[----:B--2---:R-:W-:-:S06]  /*0210*/  FMNMX R3, R9, R3, !PT ;  /* 0x0000000309037209 */ /* 0x004fcc0007800000 */
[----:B------:R-:W-:Y:S05]  /*0220*/  @!P0 BRA `(.L_x_43) ;  /* 0xfffffffc00dc8947 */ /* 0x000fea000383ffff */
[----:B------:R-:W-:Y:S05]  /*0230*/  BSYNC.RECONVERGENT B1 ;  /* 0x0000000000017941 */ /* 0x000fea0003800200 */
.L_x_42:
[----:B------:R2:W-:Y:S02]  /*0240*/  STS [R0], R3 ;  /* 0x0000000300007388 */ /* 0x0005e40000000800 */
.L_x_41:
[----:B-1----:R-:W-:Y:S05]  /*0250*/  BSYNC.RECONVERGENT B0 ;  /* 0x0000000000007941 */ /* 0x002fea0003800200 */
.L_x_40:
[----:B------:R-:W-:Y:S01]  /*0260*/  BAR.SYNC.DEFER_BLOCKING 0x0 ;  /* 0x0000000000007b1d */ /* 0x000fe20000010000 */
[----:B------:R-:W-:-:S05]  /*0270*/  ISETP.NE.AND P0, PT, R2, RZ, PT ;  /* 0x000000ff0200720c */ /* 0x000fca0003f05270 */
[----:B------:R-:W-:Y:S08]  /*0280*/  BSSY.RECONVERGENT B0, `(.L_x_44) ;  /* 0x0000042000007945 */ /* 0x000ff00003800200 */
[----:B------:R-:W-:Y:S05]  /*0290*/  @P0 BRA `(.L_x_45) ;  /* 0x0000000400000947 */ /* 0x000fea0003800000 */
[----:B0-2---:R-:W0:Y:S01]  /*02a0*/  LDC R3, c[0x0][0x360] ;  /* 0x0000d800ff037b82 */ /* 0x005e220000000800 */
[----:B------:R-:W-:Y:S01]  /*02b0*/  UISETP.NE.AND UP0, UPT, UR14, URZ, UPT ;  /* 0x000000ff0e00728c */ /* 0x000fe2000bf05270 */
[----:B------:R-:W-:-:S08]  /*02c0*/  IMAD.MOV.U32 R20, RZ, RZ, -0x800001 ;  /* 0xff7fffffff147424 */ /* 0x000fd000078e00ff */
[----:B------:R-:W-:Y:S05]  /*02d0*/  BRA.U !UP0, `(.L_x_46) ;  /* 0x0000000108ec7547 */ /* 0x000fea000b800000 */
[----:B0-----:R-:W-:Y:S01]  /*02e0*/  VIMNMX.U32 R3, PT, PT, R3, UR14, PT ;  /* 0x0000000e03037c48 */ /* 0x001fe2000bfe0000 */
[----:B------:R-:W-:Y:S01]  /*02f0*/  IMAD.MOV.U32 R0, RZ, RZ, RZ ;  /* 0x000000ffff007224 */ /* 0x000fe200078e00ff */
[----:B------:R-:W-:Y:S02]  /*0300*/  MOV R20, 0xff7fffff ;  /* 0xff7fffff00147802 */ /* 0x000fe40000000f00 */
[C---:B------:R-:W-:Y:S02]  /*0310*/  ISETP.GE.U32.AND P0, PT, R3.reuse, 0x10, PT ;  /* 0x000000100300780c */ /* 0x040fe40003f06070 */
[----:B------:R-:W-:-:S04]  /*0320*/  LOP3.LUT R23, R3, 0xf, RZ, 0xc0, !PT ;  /* 0x0000000f03177812 */ /* 0x000fc800078ec0ff */
[----:B------:R-:W-:-:S07]  /*0330*/  ISETP.NE.AND P1, PT, R23, RZ, PT ;  /* 0x000000ff1700720c */ /* 0x000fce0003f25270 */
[----:B------:R-:W-:Y:S06]  /*0340*/  @!P0 BRA `(.L_x_47) ;  /* 0x0000000000548947 */ /* 0x000fec0003800000 */
[C---:B------:R-:W-:Y:S01]  /*0350*/  LOP3.LUT R22, R3.reuse, 0xfffffff0, RZ, 0xc0, !PT ;  /* 0xfffffff003167812 */ /* 0x040fe200078ec0ff */
[----:B------:R-:W-:Y:S01]  /*0360*/  IMAD.MOV.U32 R20, RZ, RZ, -0x800001 ;  /* 0xff7fffffff147424 */ /* 0x000fe200078e00ff */
[----:B------:R-:W-:Y:S01]  /*0370*/  LOP3.LUT R0, R3, 0x7f0, RZ, 0xc0, !PT ;  /* 0x000007f003007812 */ /* 0x000fe200078ec0ff */
[----:B------:R-:W-:Y:S02]  /*0380*/  UIADD3 UR4, UPT, UPT, UR5, 0x20, URZ ;  /* 0x0000002005047890 */ /* 0x000fe4000fffe0ff */
[----:B------:R-:W-:-:S10]  /*0390*/  IMAD.MOV R22, RZ, RZ, -R22 ;  /* 0x000000ffff167224 */ /* 0x000fd400078e0a16 */
.L_x_48:
[----:B------:R-:W0:Y:S01]  /*03a0*/  LDS.128 R4, [UR4+-0x20] ;  /* 0xffffe004ff047984 */ /* 0x000e220008000c00 */
[----:B------:R-:W-:-:S03]  /*03b0*/  VIADD R22, R22, 0x10 ;  /* 0x0000001016167836 */ /* 0x000fc60000000000 */
[----:B------:R-:W1:Y:S02]  /*03c0*/  LDS.128 R8, [UR4+-0x10] ;  /* 0xfffff004ff087984 */ /* 0x000e640008000c00 */
[----:B------:R-:W-:Y:S02]  /*03d0*/  ISETP.NE.AND P0, PT, R22, RZ, PT ;  /* 0x000000ff1600720c */ /* 0x000fe40003f05270 */
[----:B------:R-:W2:Y:S04]  /*03e0*/  LDS.128 R12, [UR4] ;  /* 0x00000004ff0c7984 */ /* 0x000ea80008000c00 */
[----:B------:R-:W3:Y:S01]  /*03f0*/  LDS.128 R16, [UR4+0x10] ;  /* 0x00001004ff107984 */ /* 0x000ee20008000c00 */
[----:B------:R-:W-:Y:S01]  /*0400*/  UIADD3 UR4, UPT, UPT, UR4, 0x40, URZ ;  /* 0x0000004004047890 */ /* 0x000fe2000fffe0ff */
[----:B0-----:R-:W-:-:S04]  /*0410*/  FMNMX3 R4, R20, R4, R5, !PT ;  /* 0x0000000414047276 */ /* 0x001fc80007800005 */
[----:B------:R-:W-:-:S04]  /*0420*/  FMNMX3 R4, R4, R6, R7, !PT ;  /* 0x0000000604047276 */ /* 0x000fc80007800007 */
[----:B-1----:R-:W-:-:S04]  /*0430*/  FMNMX3 R4, R4, R8, R9, !PT ;  /* 0x0000000804047276 */ /* 0x002fc80007800009 */
[----:B------:R-:W-:-:S04]  /*0440*/  FMNMX3 R4, R4, R10, R11, !PT ;  /* 0x0000000a04047276 */ /* 0x000fc8000780000b */
[----:B--2---:R-:W-:-:S04]  /*0450*/  FMNMX3 R4, R4, R12, R13, !PT ;  /* 0x0000000c04047276 */ /* 0x004fc8000780000d */
[----:B------:R-:W-:-:S04]  /*0460*/  FMNMX3 R4, R4, R14, R15, !PT ;  /* 0x0000000e04047276 */ /* 0x000fc8000780000f */
[----:B---3--:R-:W-:-:S04]  /*0470*/  FMNMX3 R4, R4, R16, R17, !PT ;  /* 0x0000001004047276 */ /* 0x008fc80007800011 */
[----:B------:R-:W-:Y:S01]  /*0480*/  FMNMX3 R20, R4, R18, R19, !PT ;  /* 0x0000001204147276 */ /* 0x000fe20007800013 */
[----:B------:R-:W-:Y:S06]  /*0490*/  @P0 BRA `(.L_x_48) ;  /* 0xfffffffc00c00947 */ /* 0x000fec000383ffff */
.L_x_47:
[----:B------:R-:W-:Y:S05]  /*04a0*/  @!P1 BRA `(.L_x_46) ;  /* 0x0000000000789947 */ /* 0x000fea0003800000 */
[----:B------:R-:W-:Y:S02]  /*04b0*/  ISETP.GE.U32.AND P0, PT, R23, 0x8, PT ;  /* 0x000000081700780c */ /* 0x000fe40003f06070 */
[----:B------:R-:W-:-:S04]  /*04c0*/  LOP3.LUT R13, R3, 0x7, RZ, 0xc0, !PT ;  /* 0x00000007030d7812 */ /* 0x000fc800078ec0ff */
[----:B------:R-:W-:-:S07]  /*04d0*/  ISETP.NE.AND P1, PT, R13, RZ, PT ;  /* 0x000000ff0d00720c */ /* 0x000fce0003f25270 */
[----:B------:R-:W-:Y:S06]  /*04e0*/  @!P0 BRA `(.L_x_49) ;  /* 0x0000000000208947 */ /* 0x000fec0003800000 */
[C---:B------:R-:W-:Y:S02]  /*04f0*/  LEA R12, R0.reuse, UR5, 0x2 ;  /* 0x00000005000c7c11 */ /* 0x040fe4000f8e10ff */
[----:B------:R-:W-:-:S03]  /*0500*/  IADD3 R0, PT, PT, R0, 0x8, RZ ;  /* 0x0000000800007810 */ /* 0x000fc60007ffe0ff */
[----:B------:R-:W0:Y:S04]  /*0510*/  LDS.128 R4, [R12] ;  /* 0x000000000c047984 */ /* 0x000e280000000c00 */
[----:B------:R-:W1:Y:S01]  /*0520*/  LDS.128 R8, [R12+0x10] ;  /* 0x000010000c087984 */ /* 0x000e620000000c00 */
[----:B0-----:R-:W-:-:S04]  /*0530*/  FMNMX3 R4, R20, R4, R5, !PT ;  /* 0x0000000414047276 */ /* 0x001fc80007800005 */
[----:B------:R-:W-:-:S04]  /*0540*/  FMNMX3 R4, R4, R6, R7, !PT ;  /* 0x0000000604047276 */ /* 0x000fc80007800007 */
[----:B-1----:R-:W-:-:S04]  /*0550*/  FMNMX3 R4, R4, R8, R9, !PT ;  /* 0x0000000804047276 */ /* 0x002fc80007800009 */
[----:B------:R-:W-:-:S07]  /*0560*/  FMNMX3 R20, R4, R10, R11, !PT ;  /* 0x0000000a04147276 */ /* 0x000fce000780000b */
.L_x_49:
[----:B------:R-:W-:Y:S05]  /*0570*/  @!P1 BRA `(.L_x_46) ;  /* 0x0000000000449947 */ /* 0x000fea0003800000 */
[----:B------:R-:W-:Y:S02]  /*0580*/  ISETP.GE.U32.AND P0, PT, R13, 0x4, PT ;  /* 0x000000040d00780c */ /* 0x000fe40003f06070 */
[----:B------:R-:W-:-:S04]  /*0590*/  LOP3.LUT R3, R3, 0x3, RZ, 0xc0, !PT ;  /* 0x0000000303037812 */ /* 0x000fc800078ec0ff */
[----:B------:R-:W-:-:S07]  /*05a0*/  ISETP.NE.AND P1, PT, R3, RZ, PT ;  /* 0x000000ff0300720c */ /* 0x000fce0003f25270 */
[C---:B------:R-:W-:Y:S01]  /*05b0*/  @P0 LEA R4, R0.reuse, UR5, 0x2 ;  /* 0x0000000500040c11 */ /* 0x040fe2000f8e10ff */
[----:B------:R-:W-:-:S05]  /*05c0*/  @P0 VIADD R0, R0, 0x4 ;  /* 0x0000000400000836 */ /* 0x000fca0000000000 */
[----:B------:R-:W0:Y:S02]  /*05d0*/  @P0 LDS.128 R4, [R4] ;  /* 0x0000000004040984 */ /* 0x000e240000000c00 */
[----:B0-----:R-:W-:-:S04]  /*05e0*/  @P0 FMNMX3 R5, R20, R4, R5, !PT ;  /* 0x0000000414050276 */ /* 0x001fc80007800005 */
[----:B------:R-:W-:Y:S01]  /*05f0*/  @P0 FMNMX3 R20, R5, R6, R7, !PT ;  /* 0x0000000605140276 */ /* 0x000fe20007800007 */
[----:B------:R-:W-:Y:S06]  /*0600*/  @!P1 BRA `(.L_x_46) ;  /* 0x0000000000209947 */ /* 0x000fec0003800000 */
[----:B------:R-:W-:Y:S01]  /*0610*/  LEA R0, R0, UR5, 0x2 ;  /* 0x0000000500007c11 */ /* 0x000fe2000f8e10ff */
[----:B------:R-:W-:-:S07]  /*0620*/  IMAD.MOV R3, RZ, RZ, -R3 ;  /* 0x000000ffff037224 */ /* 0x000fce00078e0a03 */
.L_x_50:
[----:B------:R0:W1:Y:S01]  /*0630*/  LDS R5, [R0] ;  /* 0x0000000000057984 */ /* 0x0000620000000800 */
[----:B------:R-:W-:-:S05]  /*0640*/  VIADD R3, R3, 0x1 ;  /* 0x0000000103037836 */ /* 0x000fca0000000000 */
[----:B------:R-:W-:Y:S01]  /*0650*/  ISETP.NE.AND P0, PT, R3, RZ, PT ;  /* 0x000000ff0300720c */ /* 0x000fe20003f05270 */
[----:B0-----:R-:W-:Y:S01]  /*0660*/  VIADD R0, R0, 0x4 ;  /* 0x0000000400007836 */ /* 0x001fe20000000000 */
[----:B-1----:R-:W-:-:S11]  /*0670*/  FMNMX R20, R5, R20, !PT ;  /* 0x0000001405147209 */ /* 0x002fd60007800000 */
[----:B------:R-:W-:Y:S05]  /*0680*/  @P0 BRA `(.L_x_50) ;  /* 0xfffffffc00e80947 */ /* 0x000fea000383ffff */
.L_x_46:
[----:B------:R1:W-:Y:S02]  /*0690*/  STS [UR5], R20 ;  /* 0x00000014ff007988 */ /* 0x0003e40008000805 */
.L_x_45:
[----:B------:R-:W-:Y:S05]  /*06a0*/  BSYNC.RECONVERGENT B0 ;  /* 0x0000000000007941 */ /* 0x000fea0003800200 */
.L_x_44:
[----:B------:R-:W-:Y:S01]  /*06b0*/  BAR.SYNC.DEFER_BLOCKING 0x0 ;  /* 0x0000000000007b1d */ /* 0x000fe20000010000 */
[----:B------:R-:W-:-:S05]  /*06c0*/  ISETP.GE.AND P0, PT, R2, UR14, PT ;  /* 0x0000000e02007c0c */ /* 0x000fca000bf06270 */
[----:B------:R-:W-:Y:S08]  /*06d0*/  BSSY.RECONVERGENT B0, `(.L_x_51) ;  /* 0x000001e000007945 */ /* 0x000ff00003800200 */
[----:B------:R-:W-:Y:S05]  /*06e0*/  @P0 BRA `(.L_x_52) ;  /* 0x0000000000700947 */ /* 0x000fea0003800000 */
[----:B0-2---:R-:W0:Y:S01]  /*06f0*/  LDS R0, [UR5] ;  /* 0x00000005ff007984 */ /* 0x005e220008000800 */
[----:B------:R-:W2:Y:S01]  /*0700*/  LDC R14, c[0x0][0x360] ;  /* 0x0000d800ff0e7b82 */ /* 0x000ea20000000800 */
[----:B------:R-:W-:Y:S01]  /*0710*/  BSSY.RECONVERGENT B1, `(.L_x_53) ;  /* 0x0000018000017945 */ /* 0x000fe20003800200 */
[----:B------:R-:W-:Y:S01]  /*0720*/  MOV R3, R2 ;  /* 0x0000000200037202 */ /* 0x000fe20000000f00 */
[----:B------:R3:W4:Y:S05]  /*0730*/  LDS R8, [R21] ;  /* 0x0000000015087984 */ /* 0x00072a0000000800 */
[----:B------:R-:W0:Y:S08]  /*0740*/  LDC R16, c[0x0][0x388] ;  /* 0x0000e200ff107b82 */ /* 0x000e300000000800 */
[----:B---3--:R-:W0:Y:S02]  /*0750*/  LDC.64 R4, c[0x0][0x380] ;  /* 0x0000e000ff047b82 */ /* 0x008e240000000a00 */
.L_x_54:
[----:B0--3--:R-:W-:-:S04]  /*0760*/  IMAD R7, R16, UR11, R3 ;  /* 0x0000000b10077c24 */ /* 0x009fc8000f8e0203 */
[----:B------:R-:W-:-:S05]  /*0770*/  IMAD.WIDE R6, R7, 0x4, R4 ;  /* 0x0000000407067825 */ /* 0x000fca00078e0204 */
[----:B------:R-:W3:Y:S01]  /*0780*/  LDG.E R9, desc[UR12][R6.64] ;  /* 0x0000000c06097981 */ /* 0x000ee2000c1e1900 */
[----:B------:R-:W-:Y:S02]  /*0790*/  IMAD.MOV.U32 R10, RZ, RZ, 0x3bbb989d ;  /* 0x3bbb989dff0a7424 */ /* 0x000fe400078e00ff */
[----:B------:R-:W-:Y:S02]  /*07a0*/  IMAD.MOV.U32 R11, RZ, RZ, 0x437c0000 ;  /* 0x437c0000ff0b7424 */ /* 0x000fe400078e00ff */
[----:B--2---:R-:W-:-:S05]  /*07b0*/  IMAD.IADD R3, R14, 0x1, R3 ;  /* 0x000000010e037824 */ /* 0x004fca00078e0203 */
[----:B------:R-:W-:Y:S01]  /*07c0*/  ISETP.GE.AND P0, PT, R3, UR14, PT ;  /* 0x0000000e03007c0c */ /* 0x000fe2000bf06270 */
[----:B---3--:R-:W-:-:S04]  /*07d0*/  FADD R9, -R0, R9 ;  /* 0x0000000900097221 */ /* 0x008fc80000000100 */
[----:B------:R-:W-:-:S04]  /*07e0*/  FFMA.SAT R10, R9, R10, 0.5 ;  /* 0x3f000000090a7423 */ /* 0x000fc8000000200a */
[----:B------:R-:W-:-:S04]  /*07f0*/  FFMA.RM R10, R10, R11, 12582913 ;  /* 0x4b4000010a0a7423 */ /* 0x000fc8000000400b */
[C---:B------:R-:W-:Y:S01]  /*0800*/  FADD R12, R10.reuse, -12583039 ;  /* 0xcb40007f0a0c7421 */ /* 0x040fe20000000000 */
[----:B------:R-:W-:-:S03]  /*0810*/  IMAD.SHL.U32 R10, R10, 0x800000, RZ ;  /* 0x008000000a0a7824 */ /* 0x000fc600078e00ff */
[----:B------:R-:W-:-:S04]  /*0820*/  FFMA R12, R9, 1.4426950216293334961, -R12 ;  /* 0x3fb8aa3b090c7823 */ /* 0x000fc8000000080c */
[----:B------:R-:W-:-:S04]  /*0830*/  FFMA R12, R9, 1.925963033500011079e-08, R12 ;  /* 0x32a57060090c7823 */ /* 0x000fc8000000000c */
[----:B------:R-:W0:Y:S02]  /*0840*/  MUFU.EX2 R9, R12 ;  /* 0x0000000c00097308 */ /* 0x000e240000000800 */
[----:B0-----:R-:W-:-:S04]  /*0850*/  FMUL R9, R10, R9 ;  /* 0x000000090a097220 */ /* 0x001fc80000400000 */
[----:B----4-:R-:W-:Y:S01]  /*0860*/  FADD R8, R9, R8 ;  /* 0x0000000809087221 */ /* 0x010fe20000000000 */
[----:B------:R3:W-:Y:S01]  /*0870*/  STG.E desc[UR12][R6.64], R9 ;  /* 0x0000000906007986 */ /* 0x0007e2000c10190c */
[----:B------:R-:W-:Y:S05]  /*0880*/  @!P0 BRA `(.L_x_54) ;  /* 0xfffffffc00b48947 */ /* 0x000fea000383ffff */
[----:B------:R-:W-:Y:S05]  /*0890*/  BSYNC.RECONVERGENT B1 ;  /* 0x0000000000017941 */ /* 0x000fea0003800200 */
.L_x_53:
[----:B------:R4:W-:Y:S02]  /*08a0*/  STS [R21], R8 ;  /* 0x0000000815007388 */ /* 0x0009e40000000800 */
.L_x_52:
[----:B------:R-:W-:Y:S05]  /*08b0*/  BSYNC.RECONVERGENT B0 ;  /* 0x0000000000007941 */ /* 0x000fea0003800200 */
.L_x_51:
[----:B------:R-:W-:Y:S01]  /*08c0*/  BAR.SYNC.DEFER_BLOCKING 0x0 ;  /* 0x0000000000007b1d */ /* 0x000fe20000010000 */
[----:B------:R-:W-:-:S05]  /*08d0*/  ISETP.NE.AND P0, PT, R2, RZ, PT ;  /* 0x000000ff0200720c */ /* 0x000fca0003f05270 */
[----:B------:R-:W-:Y:S08]  /*08e0*/  BSSY.RECONVERGENT B0, `(.L_x_55) ;  /* 0x0000052000007945 */ /* 0x000ff00003800200 */
[----:B------:R-:W-:Y:S05]  /*08f0*/  @P0 BRA `(.L_x_56) ;  /* 0x0000000400400947 */ /* 0x000fea0003800000 */
[----:B------:R-:W5:Y:S01]  /*0900*/  LDCU UR7, c[0x0][0x360] ;  /* 0x00006c00ff0777ac */ /* 0x000f620008000800 */
[----:B------:R-:W-:Y:S01]  /*0910*/  HFMA2 R19, -RZ, RZ, 0, 0 ;  /* 0x00000000ff137431 */ /* 0x000fe200000001ff */
[----:B-----5:R-:W-:-:S04]  /*0920*/  UISETP.LT.U32.AND UP0, UPT, UR7, UR14, UPT ;  /* 0x0000000e0700728c */ /* 0x020fc8000bf01070 */
[----:B------:R-:W-:Y:S02]  /*0930*/  USEL UR7, UR7, UR14, UP0 ;  /* 0x0000000e07077287 */ /* 0x000fe40008000000 */
[----:B------:R-:W-:-:S09]  /*0940*/  UISETP.NE.AND UP0, UPT, UR14, URZ, UPT ;  /* 0x000000ff0e00728c */ /* 0x000fd2000bf05270 */
[----:B------:R-:W-:Y:S05]  /*0950*/  BRA.U !UP0, `(.L_x_57) ;  /* 0x0000000508247547 */ /* 0x000fea000b800000 */
[----:B------:R-:W-:Y:S01]  /*0960*/  UISETP.GE.U32.AND UP1, UPT, UR7, 0x10, UPT ;  /* 0x000000100700788c */ /* 0x000fe2000bf26070 */
[----:B------:R-:W-:Y:S01]  /*0970*/  IMAD.MOV.U32 R19, RZ, RZ, RZ ;  /* 0x000000ffff137224 */ /* 0x000fe200078e00ff */
[----:B------:R-:W-:Y:S01]  /*0980*/  ULOP3.LUT UR9, UR7, 0xf, URZ, 0xc0, !UPT ;  /* 0x0000000f07097892 */ /* 0x000fe2000f8ec0ff */
[----:B------:R-:W-:-:S03]  /*0990*/  UMOV UR4, URZ ;  /* 0x000000ff00047c82 */ /* 0x000fc60008000000 */
[----:B------:R-:W-:-:S03]  /*09a0*/  UISETP.NE.AND UP0, UPT, UR9, URZ, UPT ;  /* 0x000000ff0900728c */ /* 0x000fc6000bf05270 */
[----:B------:R-:W-:Y:S08]  /*09b0*/  BRA.U !UP1, `(.L_x_58) ;  /* 0x0000000109747547 */ /* 0x000ff0000b800000 */
[----:B------:R-:W-:Y:S01]  /*09c0*/  ULOP3.LUT UR8, UR7, 0xfffffff0, URZ, 0xc0, !UPT ;  /* 0xfffffff007087892 */ /* 0x000fe2000f8ec0ff */
[----:B------:R-:W-:Y:S01]  /*09d0*/  IMAD.MOV.U32 R19, RZ, RZ, RZ ;  /* 0x000000ffff137224 */ /* 0x000fe200078e00ff */
[----:B------:R-:W-:Y:S02]  /*09e0*/  ULOP3.LUT UR4, UR7, 0x7f0, URZ, 0xc0, !UPT ;  /* 0x000007f007047892 */ /* 0x000fe4000f8ec0ff */
[----:B------:R-:W-:Y:S02]  /*09f0*/  UIADD3 UR10, UPT, UPT, UR6, 0x20, URZ ;  /* 0x00000020060a7890 */ /* 0x000fe4000fffe0ff */
[----:B------:R-:W-:-:S12]  /*0a00*/  UIADD3 UR8, UPT, UPT, -UR8, URZ, URZ ;  /* 0x000000ff08087290 */ /* 0x000fd8000fffe1ff */
.L_x_59:
[----:B------:R-:W5:Y:S01]  /*0a10*/  LDS.128 R12, [UR10+-0x20] ;  /* 0xffffe00aff0c7984 */ /* 0x000f620008000c00 */
[----:B------:R-:W-:-:S03]  /*0a20*/  UIADD3 UR8, UPT, UPT, UR8, 0x10, URZ ;  /* 0x0000001008087890 */ /* 0x000fc6000fffe0ff */
[----:B0--34-:R-:W0:Y:S01]  /*0a30*/  LDS.128 R8, [UR10+-0x10] ;  /* 0xfffff00aff087984 */ /* 0x019e220008000c00 */
[----:B------:R-:W-:-:S03]  /*0a40*/  UISETP.NE.AND UP1, UPT, UR8, URZ, UPT ;  /* 0x000000ff0800728c */ /* 0x000fc6000bf25270 */
[----:B------:R-:W3:Y:S01]  /*0a50*/  LDS.128 R4, [UR10] ;  /* 0x0000000aff047984 */ /* 0x000ee20008000c00 */
[----:B-----5:R-:W-:-:S03]  /*0a60*/  FADD R12, R12, R19 ;  /* 0x000000130c0c7221 */ /* 0x020fc60000000000 */
[----:B------:R-:W4:Y:S01]  /*0a70*/  LDS.128 R16, [UR10+0x10] ;  /* 0x0000100aff107984 */ /* 0x000f220008000c00 */
[----:B------:R-:W-:Y:S01]  /*0a80*/  UIADD3 UR10, UPT, UPT, UR10, 0x40, URZ ;  /* 0x000000400a0a7890 */ /* 0x000fe2000fffe0ff */
[----:B------:R-:W-:-:S04]  /*0a90*/  FADD R13, R12, R13 ;  /* 0x0000000d0c0d7221 */ /* 0x000fc80000000000 */
[----:B------:R-:W-:-:S04]  /*0aa0*/  FADD R14, R13, R14 ;  /* 0x0000000e0d0e7221 */ /* 0x000fc80000000000 */
[----:B------:R-:W-:-:S04]  /*0ab0*/  FADD R15, R14, R15 ;  /* 0x0000000f0e0f7221 */ /* 0x000fc80000000000 */
[----:B0-----:R-:W-:-:S04]  /*0ac0*/  FADD R8, R15, R8 ;  /* 0x000000080f087221 */ /* 0x001fc80000000000 */
[----:B------:R-:W-:-:S04]  /*0ad0*/  FADD R9, R8, R9 ;  /* 0x0000000908097221 */ /* 0x000fc80000000000 */
[----:B------:R-:W-:-:S04]  /*0ae0*/  FADD R10, R9, R10 ;  /* 0x0000000a090a7221 */ /* 0x000fc80000000000 */
[----:B------:R-:W-:-:S04]  /*0af0*/  FADD R11, R10, R11 ;  /* 0x0000000b0a0b7221 */ /* 0x000fc80000000000 */
[----:B---3--:R-:W-:-:S04]  /*0b00*/  FADD R4, R11, R4 ;  /* 0x000000040b047221 */ /* 0x008fc80000000000 */
[----:B------:R-:W-:-:S04]  /*0b10*/  FADD R5, R4, R5 ;  /* 0x0000000504057221 */ /* 0x000fc80000000000 */
[----:B------:R-:W-:-:S04]  /*0b20*/  FADD R6, R5, R6 ;  /* 0x0000000605067221 */ /* 0x000fc80000000000 */
[----:B------:R-:W-:-:S04]  /*0b30*/  FADD R7, R6, R7 ;  /* 0x0000000706077221 */ /* 0x000fc80000000000 */
[----:B----4-:R-:W-:-:S04]  /*0b40*/  FADD R16, R7, R16 ;  /* 0x0000001007107221 */ /* 0x010fc80000000000 */
[----:B------:R-:W-:-:S04]  /*0b50*/  FADD R17, R16, R17 ;  /* 0x0000001110117221 */ /* 0x000fc80000000000 */
[----:B------:R-:W-:-:S04]  /*0b60*/  FADD R18, R17, R18 ;  /* 0x0000001211127221 */ /* 0x000fc80000000000 */
[----:B------:R-:W-:Y:S01]  /*0b70*/  FADD R19, R18, R19 ;  /* 0x0000001312137221 */ /* 0x000fe20000000000 */
[----:B------:R-:W-:Y:S06]  /*0b80*/  BRA.U UP1, `(.L_x_59) ;  /* 0xfffffffd01a07547 */ /* 0x000fec000b83ffff */
.L_x_58:
[----:B------:R-:W-:Y:S05]  /*0b90*/  BRA.U !UP0, `(.L_x_57) ;  /* 0x0000000108947547 */ /* 0x000fea000b800000 */
[----:B------:R-:W-:Y:S02]  /*0ba0*/  UISETP.GE.U32.AND UP0, UPT, UR9, 0x8, UPT ;  /* 0x000000080900788c */ /* 0x000fe4000bf06070 */
[----:B------:R-:W-:-:S04]  /*0bb0*/  ULOP3.LUT UR8, UR7, 0x7, URZ, 0xc0, !UPT ;  /* 0x0000000707087892 */ /* 0x000fc8000f8ec0ff */
[----:B------:R-:W-:-:S03]  /*0bc0*/  UISETP.NE.AND UP1, UPT, UR8, URZ, UPT ;  /* 0x000000ff0800728c */ /* 0x000fc6000bf25270 */
[----:B------:R-:W-:Y:S08]  /*0bd0*/  BRA.U !UP0, `(.L_x_60) ;  /* 0x0000000108307547 */ /* 0x000ff0000b800000 */
[----:B------:R-:W-:Y:S02]  /*0be0*/  ULEA UR9, UR4, UR6, 0x2 ;  /* 0x0000000604097291 */ /* 0x000fe4000f8e10ff */
[----:B------:R-:W-:-:S07]  /*0bf0*/  UIADD3 UR4, UPT, UPT, UR4, 0x8, URZ ;  /* 0x0000000804047890 */ /* 0x000fce000fffe0ff */
[----:B0--34-:R-:W0:Y:S04]  /*0c00*/  LDS.128 R8, [UR9] ;  /* 0x00000009ff087984 */ /* 0x019e280008000c00 */
[----:B------:R-:W3:Y:S01]  /*0c10*/  LDS.128 R4, [UR9+0x10] ;  /* 0x00001009ff047984 */ /* 0x000ee20008000c00 */
[----:B0-----:R-:W-:-:S04]  /*0c20*/  FADD R8, R19, R8 ;  /* 0x0000000813087221 */ /* 0x001fc80000000000 */
[----:B------:R-:W-:-:S04]  /*0c30*/  FADD R9, R8, R9 ;  /* 0x0000000908097221 */ /* 0x000fc80000000000 */
[----:B------:R-:W-:-:S04]  /*0c40*/  FADD R10, R9, R10 ;  /* 0x0000000a090a7221 */ /* 0x000fc80000000000 */
[----:B------:R-:W-:-:S04]  /*0c50*/  FADD R11, R10, R11 ;  /* 0x0000000b0a0b7221 */ /* 0x000fc80000000000 */
[----:B---3--:R-:W-:-:S04]  /*0c60*/  FADD R4, R11, R4 ;  /* 0x000000040b047221 */ /* 0x008fc80000000000 */
[----:B------:R-:W-:-:S04]  /*0c70*/  FADD R5, R4, R5 ;  /* 0x0000000504057221 */ /* 0x000fc80000000000 */
[----:B------:R-:W-:-:S04]  /*0c80*/  FADD R6, R5, R6 ;  /* 0x0000000605067221 */ /* 0x000fc80000000000 */
[----:B------:R-:W-:-:S07]  /*0c90*/  FADD R19, R6, R7 ;  /* 0x0000000706137221 */ /* 0x000fce0000000000 */
.L_x_60:
[----:B------:R-:W-:Y:S05]  /*0ca0*/  BRA.U !UP1, `(.L_x_57) ;  /* 0x0000000109507547 */ /* 0x000fea000b800000 */
[----:B------:R-:W-:Y:S02]  /*0cb0*/  UISETP.GE.U32.AND UP0, UPT, UR8, 0x4, UPT ;  /* 0x000000040800788c */ /* 0x000fe4000bf06070 */
[----:B------:R-:W-:-:S04]  /*0cc0*/  ULOP3.LUT UR7, UR7, 0x3, URZ, 0xc0, !UPT ;  /* 0x0000000307077892 */ /* 0x000fc8000f8ec0ff */
[----:B------:R-:W-:-:S03]  /*0cd0*/  UISETP.NE.AND UP1, UPT, UR7, URZ, UPT ;  /* 0x000000ff0700728c */ /* 0x000fc6000bf25270 */
[----:B------:R-:W-:Y:S08]  /*0ce0*/  BRA.U !UP0, `(.L_x_61) ;  /* 0x00000001081c7547 */ /* 0x000ff0000b800000 */
[----:B------:R-:W-:Y:S02]  /*0cf0*/  ULEA UR8, UR4, UR6, 0x2 ;  /* 0x0000000604087291 */ /* 0x000fe4000f8e10ff */
[----:B------:R-:W-:-:S07]  /*0d00*/  UIADD3 UR4, UPT, UPT, UR4, 0x4, URZ ;  /* 0x0000000404047890 */ /* 0x000fce000fffe0ff */
[----:B0--3--:R-:W0:Y:S02]  /*0d10*/  LDS.128 R4, [UR8] ;  /* 0x00000008ff047984 */ /* 0x009e240008000c00 */
[----:B0-----:R-:W-:-:S04]  /*0d20*/  FADD R4, R19, R4 ;  /* 0x0000000413047221 */ /* 0x001fc80000000000 */
[----:B------:R-:W-:-:S04]  /*0d30*/  FADD R5, R4, R5 ;  /* 0x0000000504057221 */ /* 0x000fc80000000000 */
[----:B------:R-:W-:-:S04]  /*0d40*/  FADD R6, R5, R6 ;  /* 0x0000000605067221 */ /* 0x000fc80000000000 */
[----:B------:R-:W-:-:S07]  /*0d50*/  FADD R19, R6, R7 ;  /* 0x0000000706137221 */ /* 0x000fce0000000000 */
.L_x_61:
[----:B------:R-:W-:Y:S05]  /*0d60*/  BRA.U !UP1, `(.L_x_57) ;  /* 0x0000000109207547 */ /* 0x000fea000b800000 */
[----:B------:R-:W-:Y:S02]  /*0d70*/  ULEA UR4, UR4, UR6, 0x2 ;  /* 0x0000000604047291 */ /* 0x000fe4000f8e10ff */
[----:B------:R-:W-:-:S12]  /*0d80*/  UIADD3 UR7, UPT, UPT, -UR7, URZ, URZ ;  /* 0x000000ff07077290 */ /* 0x000fd8000fffe1ff */
.L_x_62:
[----:B0-2---:R-:W0:Y:S01]  /*0d90*/  LDS R0, [UR4] ;  /* 0x00000004ff007984 */ /* 0x005e220008000800 */
[----:B------:R-:W-:Y:S02]  /*0da0*/  UIADD3 UR7, UPT, UPT, UR7, 0x1, URZ ;  /* 0x0000000107077890 */ /* 0x000fe4000fffe0ff */
[----:B------:R-:W-:Y:S02]  /*0db0*/  UIADD3 UR4, UPT, UPT, UR4, 0x4, URZ ;  /* 0x0000000404047890 */ /* 0x000fe4000fffe0ff */
[----:B------:R-:W-:Y:S01]  /*0dc0*/  UISETP.NE.AND UP0, UPT, UR7, URZ, UPT ;  /* 0x000000ff0700728c */ /* 0x000fe2000bf05270 */
[----:B0-----:R-:W-:-:S08]  /*0dd0*/  FADD R19, R0, R19 ;  /* 0x0000001300137221 */ /* 0x001fd00000000000 */
[----:B------:R-:W-:Y:S05]  /*0de0*/  BRA.U UP0, `(.L_x_62) ;  /* 0xfffffffd00e87547 */ /* 0x000fea000b83ffff */
.L_x_57:
[----:B------:R0:W-:Y:S02]  /*0df0*/  STS [UR5+0x1000], R19 ;  /* 0x00100013ff007988 */ /* 0x0001e40008000805 */
.L_x_56:
[----:B------:R-:W-:Y:S05]  /*0e00*/  BSYNC.RECONVERGENT B0 ;  /* 0x0000000000007941 */ /* 0x000fea0003800200 */
.L_x_55:
[----:B------:R-:W5:Y:S01]  /*0e10*/  LDCU UR4, c[0x0][0x388] ;  /* 0x00007100ff0477ac */ /* 0x000f620008000800 */
[----:B------:R-:W-:Y:S01]  /*0e20*/  BAR.SYNC.DEFER_BLOCKING 0x0 ;  /* 0x0000000000007b1d */ /* 0x000fe20000010000 */
[----:B-----5:R-:W-:-:S13]  /*0e30*/  ISETP.GE.AND P0, PT, R2, UR4, PT ;  /* 0x0000000402007c0c */ /* 0x020fda000bf06270 */
[----:B------:R-:W-:Y:S05]  /*0e40*/  @P0 EXIT ;  /* 0x000000000000094d */ /* 0x000fea0003800000 */
[----:B0--3--:R-:W0:Y:S01]  /*0e50*/  LDC R9, c[0x0][0x388] ;  /* 0x0000e200ff097b82 */ /* 0x009e220000000800 */
[----:B--2---:R-:W2:Y:S01]  /*0e60*/  LDS R3, [UR5+0x1000] ;  /* 0x00100005ff037984 */ /* 0x004ea20008000800 */
[----:B------:R-:W3:Y:S01]  /*0e70*/  LDCU UR4, c[0x0][0x360] ;  /* 0x00006c00ff0477ac */ /* 0x000ee20008000800 */
[----:B------:R-:W0:Y:S05]  /*0e80*/  LDCU UR6, c[0x0][0x388] ;  /* 0x00007100ff0677ac */ /* 0x000e2a0008000800 */
[----:B------:R-:W0:Y:S01]  /*0e90*/  LDC.64 R4, c[0x0][0x380] ;  /* 0x0000e000ff047b82 */ /* 0x000e220000000a00 */
[----:B------:R-:W0:Y:S02]  /*0ea0*/  LDCU UR5, c[0x0][0x390] ;  /* 0x00007200ff0577ac */ /* 0x000e240008000800 */
.L_x_68:
[----:B0-----:R-:W-:Y:S01]  /*0eb0*/  ISETP.GE.AND P0, PT, R2, UR5, PT ;  /* 0x0000000502007c0c */ /* 0x001fe2000bf06270 */
[----:B------:R-:W-:-:S12]  /*0ec0*/  BSSY.RECONVERGENT B0, `(.L_x_63) ;  /* 0x0000017000007945 */ /* 0x000fd80003800200 */
[----:B------:R-:W-:Y:S05]  /*0ed0*/  @P0 BRA `(.L_x_64) ;  /* 0x0000000000480947 */ /* 0x000fea0003800000 */
[----:B------:R-:W-:-:S04]  /*0ee0*/  IMAD R7, R9, UR11, R2 ;  /* 0x0000000b09077c24 */ /* 0x000fc8000f8e0202 */
[----:B------:R-:W-:-:S05]  /*0ef0*/  IMAD.WIDE R6, R7, 0x4, R4 ;  /* 0x0000000407067825 */ /* 0x000fca00078e0204 */
[----:B------:R-:W5:Y:S01]  /*0f00*/  LDG.E R0, desc[UR12][R6.64] ;  /* 0x0000000c06007981 */ /* 0x000f62000c1e1900 */
[----:B--2-4-:R-:W0:Y:S01]  /*0f10*/  MUFU.RCP R8, R3 ;  /* 0x0000000300087308 */ /* 0x014e220000001000 */
[----:B------:R-:W-:Y:S01]  /*0f20*/  BSSY.RECONVERGENT B1, `(.L_x_65) ;  /* 0x000000b000017945 */ /* 0x000fe20003800200 */
[----:B0-----:R-:W-:-:S04]  /*0f30*/  FFMA R11, -R3, R8, 1 ;  /* 0x3f800000030b7423 */ /* 0x001fc80000000108 */
[----:B------:R-:W-:Y:S02]  /*0f40*/  FFMA R11, R8, R11, R8 ;  /* 0x0000000b080b7223 */ /* 0x000fe40000000008 */
[----:B-----5:R-:W0:Y:S02]  /*0f50*/  FCHK P0, R0, R3 ;  /* 0x0000000300007302 */ /* 0x020e240000000000 */
[----:B------:R-:W-:-:S04]  /*0f60*/  FFMA R8, R0, R11, RZ ;  /* 0x0000000b00087223 */ /* 0x000fc800000000ff */
[----:B------:R-:W-:-:S04]  /*0f70*/  FFMA R10, -R3, R8, R0 ;  /* 0x00000008030a7223 */ /* 0x000fc80000000100 */
[----:B------:R-:W-:Y:S01]  /*0f80*/  FFMA R11, R11, R10, R8 ;  /* 0x0000000a0b0b7223 */ /* 0x000fe20000000008 */
[----:B0-----:R-:W-:Y:S06]  /*0f90*/  @!P0 BRA `(.L_x_66) ;  /* 0x00000000000c8947 */ /* 0x001fec0003800000 */
[----:B------:R-:W-:-:S07]  /*0fa0*/  MOV R8, 0xfc0 ;  /* 0x00000fc000087802 */ /* 0x000fce0000000f00 */
[----:B-1-3--:R-:W-:Y:S05]  /*0fb0*/  CALL.REL.NOINC `($__internal_1_$__cuda_sm3x_div_rn_noftz_f32_slowpath) ;  /* 0x0000000000307944 */ /* 0x00afea0003c00000 */
[----:B------:R-:W-:-:S07]  /*0fc0*/  IMAD.MOV.U32 R11, RZ, RZ, R0 ;  /* 0x000000ffff0b7224 */ /* 0x000fce00078e0000 */
.L_x_66:
[----:B---3--:R-:W-:Y:S05]  /*0fd0*/  BSYNC.RECONVERGENT B1 ;  /* 0x0000000000017941 */ /* 0x008fea0003800200 */
.L_x_65:
[----:B------:R0:W-:Y:S01]  /*0fe0*/  STG.E desc[UR12][R6.64], R11 ;  /* 0x0000000b06007986 */ /* 0x0001e2000c10190c */
[----:B------:R-:W-:Y:S05]  /*0ff0*/  BRA `(.L_x_67) ;  /* 0x00000000000c7947 */ /* 0x000fea0003800000 */
.L_x_64:
[----:B------:R-:W-:-:S04]  /*1000*/  IMAD R7, R9, UR11, R2 ;  /* 0x0000000b09077c24 */ /* 0x000fc8000f8e0202 */
[----:B------:R-:W-:-:S05]  /*1010*/  IMAD.WIDE R6, R7, 0x4, R4 ;  /* 0x0000000407067825 */ /* 0x000fca00078e0204 */
[----:B------:R0:W-:Y:S02]  /*1020*/  STG.E desc[UR12][R6.64], RZ ;  /* 0x000000ff06007986 */ /* 0x0001e4000c10190c */
.L_x_67:
[----:B---3--:R-:W-:Y:S05]  /*1030*/  BSYNC.RECONVERGENT B0 ;  /* 0x0000000000007941 */ /* 0x008fea0003800200 */
.L_x_63:
[----:B------:R-:W-:-:S05]  /*1040*/  VIADD R2, R2, UR4 ;  /* 0x0000000402027c36 */ /* 0x000fca0008000000 */
[----:B------:R-:W-:-:S13]  /*1050*/  ISETP.GE.AND P0, PT, R2, UR6, PT ;  /* 0x0000000602007c0c */ /* 0x000fda000bf06270 */
[----:B------:R-:W-:Y:S05]  /*1060*/  @!P0 BRA `(.L_x_68) ;  /* 0xfffffffc00908947 */ /* 0x000fea000383ffff */
[----:B------:R-:W-:Y:S05]  /*1070*/  EXIT ;  /* 0x000000000000794d */ /* 0x000fea0003800000 */
        .weak           $__internal_1_$__cuda_sm3x_div_rn_noftz_f32_slowpath
        .type           $__internal_1_$__cuda_sm3x_div_rn_noftz_f32_slowpath,@function
        .size           $__internal_1_$__cuda_sm3x_div_rn_noftz_f32_slowpath,(.L_x_84 - $__internal_1_$__cuda_sm3x_div_rn_noftz_f32_slowpath)
$__internal_1_$__cuda_sm3x_div_rn_noftz_f32_slowpath:
[--C-:B------:R-:W-:Y:S01]  /*1080*/  SHF.R.U32.HI R11, RZ, 0x17, R3.reuse ;  /* 0x00000017ff0b7819 */ /* 0x100fe20000011603 */
[----:B------:R-:W-:Y:S01]  /*1090*/  BSSY.RECONVERGENT B2, `(.L_x_69) ;  /* 0x0000064000027945 */ /* 0x000fe20003800200 */
[--C-:B------:R-:W-:Y:S01]  /*10a0*/  SHF.R.U32.HI R10, RZ, 0x17, R0.reuse ;  /* 0x00000017ff0a7819 */ /* 0x100fe20000011600 */
[----:B------:R-:W-:Y:S01]  /*10b0*/  IMAD.MOV.U32 R12, RZ, RZ, R0 ;  /* 0x000000ffff0c7224 */ /* 0x000fe200078e0000 */
[----:B------:R-:W-:Y:S01]  /*10c0*/  LOP3.LUT R11, R11, 0xff, RZ, 0xc0, !PT ;  /* 0x000000ff0b0b7812 */ /* 0x000fe200078ec0ff */
[----:B------:R-:W-:Y:S01]  /*10d0*/  IMAD.MOV.U32 R13, RZ, RZ, R3 ;  /* 0x000000ffff0d7224 */ /* 0x000fe200078e0003 */
[----:B------:R-:W-:Y:S02]  /*10e0*/  LOP3.LUT R16, R10, 0xff, RZ, 0xc0, !PT ;  /* 0x000000ff0a107812 */ /* 0x000fe400078ec0ff */
[----:B------:R-:W-:-:S03]  /*10f0*/  IADD3 R14, PT, PT, R11, -0x1, RZ ;  /* 0xffffffff0b0e7810 */ /* 0x000fc60007ffe0ff */
[----:B------:R-:W-:Y:S01]  /*1100*/  VIADD R15, R16, 0xffffffff ;  /* 0xffffffff100f7836 */ /* 0x000fe20000000000 */
[----:B------:R-:W-:-:S04]  /*1110*/  ISETP.GT.U32.AND P0, PT, R14, 0xfd, PT ;  /* 0x000000fd0e00780c */ /* 0x000fc80003f04070 */
[----:B------:R-:W-:-:S13]  /*1120*/  ISETP.GT.U32.OR P0, PT, R15, 0xfd, P0 ;  /* 0x000000fd0f00780c */ /* 0x000fda0000704470 */
[----:B------:R-:W-:Y:S01]  /*1130*/  @!P0 MOV R10, RZ ;  /* 0x000000ff000a8202 */ /* 0x000fe20000000f00 */
        /* <DEDUP_REMOVED lines=22> */
[----:B------:R-:W-:Y:S02]  /*12a0*/  @!P1 FFMA R13, R3, 1.84467440737095516160e+19, RZ ;  /* 0x5f800000030d9823 */ /* 0x000fe400000000ff */
[----:B------:R-:W-:-:S07]  /*12b0*/  @!P1 VIADD R10, R10, 0x40 ;  /* 0x000000400a0a9836 */ /* 0x000fce0000000000 */
.L_x_70:
[----:B------:R-:W-:Y:S01]  /*12c0*/  LEA R0, R11, 0xc0800000, 0x17 ;  /* 0xc08000000b007811 */ /* 0x000fe200078eb8ff */
[----:B------:R-:W-:Y:S03]  /*12d0*/  BSSY.RECONVERGENT B3, `(.L_x_75) ;  /* 0x0000036000037945 */ /* 0x000fe60003800200 */
[----:B------:R-:W-:Y:S01]  /*12e0*/  IADD3 R14, PT, PT, -R0, R13, RZ ;  /* 0x0000000d000e7210 */ /* 0x000fe20007ffe1ff */
[----:B------:R-:W-:-:S03]  /*12f0*/  VIADD R13, R16, 0xffffff81 ;  /* 0xffffff81100d7836 */ /* 0x000fc60000000000 */
        /* <DEDUP_REMOVED lines=14> */
[----:B------:R-:W-:-:S05]  /*13e0*/  IMAD.IADD R14, R11, 0x1, R13 ;  /* 0x000000010b0e7824 */ /* 0x000fca00078e020d */
[----:B------:R-:W-:-:S04]  /*13f0*/  IADD3 R10, PT, PT, R14, -0x1, RZ ;  /* 0xffffffff0e0a7810 */ /* 0x000fc80007ffe0ff */
        /* <DEDUP_REMOVED lines=10> */
[C---:B------:R-:W-:Y:S02]  /*14a0*/  VIADD R13, R14.reuse, 0x20 ;  /* 0x000000200e0d7836 */ /* 0x040fe40000000000 */
[CCC-:B------:R-:W-:Y:S01]  /*14b0*/  FFMA.RM R11, R19.reuse, R17.reuse, R16.reuse ;  /* 0x00000011130b7223 */ /* 0x1c0fe20000004010 */
[----:B------:R-:W-:Y:S02]  /*14c0*/  ISETP.NE.AND P2, PT, R14, RZ, PT ;  /* 0x000000ff0e00720c */ /* 0x000fe40003f45270 */
[----:B------:R-:W-:Y:S01]  /*14d0*/  LOP3.LUT R12, R10, 0x7fffff, RZ, 0xc0, !PT ;  /* 0x007fffff0a0c7812 */ /* 0x000fe200078ec0ff */
[----:B------:R-:W-:Y:S01]  /*14e0*/  FFMA.RP R10, R19, R17, R16 ;  /* 0x00000011130a7223 */ /* 0x000fe20000008010 */
[----:B------:R-:W-:Y:S01]  /*14f0*/  ISETP.NE.AND P1, PT, R14, RZ, PT ;  /* 0x000000ff0e00720c */ /* 0x000fe20003f25270 */
[----:B------:R-:W-:Y:S01]  /*1500*/  IMAD.MOV R14, RZ, RZ, -R14 ;  /* 0x000000ffff0e7224 */ /* 0x000fe200078e0a0e */
[----:B------:R-:W-:-:S02]  /*1510*/  LOP3.LUT R12, R12, 0x800000, RZ, 0xfc, !PT ;  /* 0x008000000c0c7812 */ /* 0x000fc400078efcff */
[----:B------:R-:W-:Y:S02]  /*1520*/  FSETP.NEU.FTZ.AND P0, PT, R10, R11, PT ;  /* 0x0000000b0a00720b */ /* 0x000fe40003f1d000 */
[----:B------:R-:W-:Y:S02]  /*1530*/  SHF.L.U32 R13, R12, R13, RZ ;  /* 0x0000000d0c0d7219 */ /* 0x000fe400000006ff */
[----:B------:R-:W-:Y:S02]  /*1540*/  SEL R11, R14, RZ, P2 ;  /* 0x000000ff0e0b7207 */ /* 0x000fe40001000000 */
[----:B------:R-:W-:Y:S02]  /*1550*/  ISETP.NE.AND P1, PT, R13, RZ, P1 ;  /* 0x000000ff0d00720c */ /* 0x000fe40000f25270 */
[----:B------:R-:W-:Y:S02]  /*1560*/  SHF.R.U32.HI R11, RZ, R11, R12 ;  /* 0x0000000bff0b7219 */ /* 0x000fe4000001160c */
[----:B------:R-:W-:-:S02]  /*1570*/  PLOP3.LUT P0, PT, P0, P1, PT, 0xf8, 0x8f ;  /* 0x00000000008f781c */ /* 0x000fc40000703f70 */
[----:B------:R-:W-:Y:S02]  /*1580*/  SHF.R.U32.HI R13, RZ, 0x1, R11 ;  /* 0x00000001ff0d7819 */ /* 0x000fe4000001160b */
[----:B------:R-:W-:-:S04]  /*1590*/  SEL R10, RZ, 0x1, !P0 ;  /* 0x00000001ff0a7807 */ /* 0x000fc80004000000 */
[----:B------:R-:W-:-:S04]  /*15a0*/  LOP3.LUT R10, R10, 0x1, R13, 0xf8, !PT ;  /* 0x000000010a0a7812 */ /* 0x000fc800078ef80d */
[----:B------:R-:W-:-:S05]  /*15b0*/  LOP3.LUT R10, R10, R11, RZ, 0xc0, !PT ;  /* 0x0000000b0a0a7212 */ /* 0x000fca00078ec0ff */
[----:B------:R-:W-:-:S05]  /*15c0*/  IMAD.IADD R13, R13, 0x1, R10 ;  /* 0x000000010d0d7824 */ /* 0x000fca00078e020a */
[----:B------:R-:W-:Y:S01]  /*15d0*/  LOP3.LUT R0, R13, R0, RZ, 0xfc, !PT ;  /* 0x000000000d007212 */ /* 0x000fe200078efcff */
[----:B------:R-:W-:Y:S06]  /*15e0*/  BRA `(.L_x_78) ;  /* 0x0000000000107947 */ /* 0x000fec0003800000 */
.L_x_77:
[----:B------:R-:W-:-:S04]  /*15f0*/  LOP3.LUT R0, R0, 0x80000000, RZ, 0xc0, !PT ;  /* 0x8000000000007812 */ /* 0x000fc800078ec0ff */
[----:B------:R-:W-:Y:S01]  /*1600*/  LOP3.LUT R0, R0, 0x7f800000, RZ, 0xfc, !PT ;  /* 0x7f80000000007812 */ /* 0x000fe200078efcff */
[----:B------:R-:W-:Y:S06]  /*1610*/  BRA `(.L_x_78) ;  /* 0x0000000000047947 */ /* 0x000fec0003800000 */
.L_x_76:
[----:B------:R-:W-:-:S07]  /*1620*/  LEA R0, R13, R0, 0x17 ;  /* 0x000000000d007211 */ /* 0x000fce00078eb8ff */
.L_x_78:
[----:B------:R-:W-:Y:S05]  /*1630*/  BSYNC.RECONVERGENT B3 ;  /* 0x0000000000037941 */ /* 0x000fea0003800200 */
.L_x_75:
[----:B------:R-:W-:Y:S05]  /*1640*/  BRA `(.L_x_79) ;  /* 0x0000000000207947 */ /* 0x000fea0003800000 */
.L_x_74:
[----:B------:R-:W-:-:S04]  /*1650*/  LOP3.LUT R0, R13, 0x80000000, R12, 0x48, !PT ;  /* 0x800000000d007812 */ /* 0x000fc800078e480c */
[----:B------:R-:W-:Y:S01]  /*1660*/  LOP3.LUT R0, R0, 0x7f800000, RZ, 0xfc, !PT ;  /* 0x7f80000000007812 */ /* 0x000fe200078efcff */
[----:B------:R-:W-:Y:S06]  /*1670*/  BRA `(.L_x_79) ;  /* 0x0000000000147947 */ /* 0x000fec0003800000 */
.L_x_73:
[----:B------:R-:W-:Y:S01]  /*1680*/  LOP3.LUT R0, R13, 0x80000000, R12, 0x48, !PT ;  /* 0x800000000d007812 */ /* 0x000fe200078e480c */
[----:B------:R-:W-:Y:S06]  /*1690*/  BRA `(.L_x_79) ;  /* 0x00000000000c7947 */ /* 0x000fec0003800000 */
.L_x_72:
[----:B------:R-:W0:Y:S01]  /*16a0*/  MUFU.RSQ R0, -QNAN ;  /* 0xffc0000000007908 */ /* 0x000e220000001400 */
[----:B------:R-:W-:Y:S05]  /*16b0*/  BRA `(.L_x_79) ;  /* 0x0000000000047947 */ /* 0x000fea0003800000 */
.L_x_71:
[----:B------:R-:W-:-:S07]  /*16c0*/  FADD.FTZ R0, R0, R3 ;  /* 0x0000000300007221 */ /* 0x000fce0000010000 */
.L_x_79:
[----:B------:R-:W-:Y:S05]  /*16d0*/  BSYNC.RECONVERGENT B2 ;  /* 0x0000000000027941 */ /* 0x000fea0003800200 */
.L_x_69:
[----:B------:R-:W-:Y:S02]  /*16e0*/  IMAD.MOV.U32 R10, RZ, RZ, R8 ;  /* 0x000000ffff0a7224 */ /* 0x000fe400078e0008 */
[----:B------:R-:W-:-:S04]  /*16f0*/  IMAD.MOV.U32 R11, RZ, RZ, 0x0 ;  /* 0x00000000ff0b7424 */ /* 0x000fc800078e00ff */
[----:B0-----:R-:W-:Y:S05]  /*1700*/  RET.REL.NODEC R10 `(_Z15softmax_kernel2Pfiiif) ;  /* 0xffffffe80a3c7950 */ /* 0x001fea0003c3ffff */
.L_x_80:
        /* <DEDUP_REMOVED lines=15> */
.L_x_84:


//--------------------- .text._Z12unfill_cachePfS_iiiii --------------------------
	.section	.text._Z12unfill_cachePfS_iiiii,"ax",@progbits
	.align	128
        .global         _Z12unfill_cachePfS_iiiii
        .type           _Z12unfill_cachePfS_iiiii,@function
        .size           _Z12unfill_cachePfS_iiiii,(.L_x_87 - _Z12unfill_cachePfS_iiiii)
        .other          _Z12unfill_cachePfS_iiiii,@"STO_CUDA_ENTRY STV_DEFAULT"
_Z12unfill_cachePfS_iiiii:
.text._Z12unfill_cachePfS_iiiii:
[----:B------:R-:W-:Y:S01]  /*0000*/  LDC R1, c[0x0][0x37c] ;  /* 0x0000df00ff017b82 */ /* 0x000fe20000000800 */
[----:B------:R-:W0:Y:S07]  /*0010*/  S2R R3, SR_TID.X ;  /* 0x0000000000037919 */ /* 0x000e2e0000002100 */
[----:B------:R-:W0:Y:S08]  /*0020*/  S2UR UR4, SR_CTAID.X ;  /* 0x00000000000479c3 */ /* 0x000e300000002500 */
[----:B------:R-:W0:Y:S08]  /*0030*/  LDC R0, c[0x0][0x360] ;  /* 0x0000d800ff007b82 */ /* 0x000e300000000800 */
[----:B------:R-:W1:Y:S01]  /*0040*/  LDC R7, c[0x0][0x398] ;  /* 0x0000e600ff077b82 */ /* 0x000e620000000800 */
[----:B0-----:R-:W-:-:S05]  /*0050*/  IMAD R0, R0, UR4, R3 ;  /* 0x0000000400007c24 */ /* 0x001fca000f8e0203 */
[----:B-1----:R-:W-:-:S13]  /*0060*/  ISETP.GE.AND P0, PT, R0, R7, PT ;  /* 0x000000070000720c */ /* 0x002fda0003f06270 */
[----:B------:R-:W-:Y:S05]  /*0070*/  @P0 EXIT ;  /* 0x000000000000094d */ /* 0x000fea0003800000 */
[----:B------:R-:W0:Y:S01]  /*0080*/  LDC R2, c[0x0][0x39c] ;  /* 0x0000e700ff027b82 */ /* 0x000e220000000800 */
[----:B------:R-:W-:Y:S01]  /*0090*/  IABS R8, R7 ;  /* 0x0000000700087213 */ /* 0x000fe20000000000 */
[----:B------:R-:W1:Y:S01]  /*00a0*/  LDCU.64 UR4, c[0x0][0x390] ;  /* 0x00007200ff0477ac */ /* 0x000e620008000a00 */
[----:B------:R-:W-:Y:S01]  /*00b0*/  IABS R10, R0 ;  /* 0x00000000000a7213 */ /* 0x000fe20000000000 */
[----:B------:R-:W2:Y:S01]  /*00c0*/  LDCU.64 UR6, c[0x0][0x380] ;  /* 0x00007000ff0677ac */ /* 0x000ea20008000a00 */
[----:B0-----:R-:W-:-:S04]  /*00d0*/  IABS R6, R2 ;  /* 0x0000000200067213 */ /* 0x001fc80000000000 */
[----:B------:R-:W0:Y:S08]  /*00e0*/  I2F.RP R3, R6 ;  /* 0x0000000600037306 */ /* 0x000e300000209400 */
[----:B0-----:R-:W0:Y:S02]  /*00f0*/  MUFU.RCP R3, R3 ;  /* 0x0000000300037308 */ /* 0x001e240000001000 */
[----:B0-----:R-:W-:-:S06]  /*0100*/  VIADD R4, R3, 0xffffffe ;  /* 0x0ffffffe03047836 */ /* 0x001fcc0000000000 */
[----:B------:R0:W3:Y:S02]  /*0110*/  F2I.FTZ.U32.TRUNC.NTZ R5, R4 ;  /* 0x0000000400057305 */ /* 0x0000e4000021f000 */
[----:B0-----:R-:W-:Y:S02]  /*0120*/  HFMA2 R4, -RZ, RZ, 0, 0 ;  /* 0x00000000ff047431 */ /* 0x001fe400000001ff */
[----:B---3--:R-:W-:-:S04]  /*0130*/  IMAD.MOV R9, RZ, RZ, -R5 ;  /* 0x000000ffff097224 */ /* 0x008fc800078e0a05 */
[----:B------:R-:W-:-:S04]  /*0140*/  IMAD R9, R9, R6, RZ ;  /* 0x0000000609097224 */ /* 0x000fc800078e02ff */
[----:B------:R-:W-:Y:S01]  /*0150*/  IMAD.HI.U32 R5, R5, R9, R4 ;  /* 0x0000000905057227 */ /* 0x000fe200078e0004 */
[----:B------:R-:W-:-:S04]  /*0160*/  LOP3.LUT R4, R7, R2, RZ, 0x3c, !PT ;  /* 0x0000000207047212 */ /* 0x000fc800078e3cff */
[----:B------:R-:W-:Y:S01]  /*0170*/  ISETP.GE.AND P1, PT, R4, RZ, PT ;  /* 0x000000ff0400720c */ /* 0x000fe20003f26270 */
[----:B------:R-:W-:-:S04]  /*0180*/  IMAD.HI.U32 R3, R5, R8, RZ ;  /* 0x0000000805037227 */ /* 0x000fc800078e00ff */
[----:B------:R-:W-:-:S04]  /*0190*/  IMAD.MOV R5, RZ, RZ, -R3 ;  /* 0x000000ffff057224 */ /* 0x000fc800078e0a03 */
[----:B------:R-:W-:-:S05]  /*01a0*/  IMAD R5, R6, R5, R8 ;  /* 0x0000000506057224 */ /* 0x000fca00078e0208 */
[----:B------:R-:W-:-:S13]  /*01b0*/  ISETP.GT.U32.AND P2, PT, R6, R5, PT ;  /* 0x000000050600720c */ /* 0x000fda0003f44070 */
[----:B------:R-:W-:Y:S01]  /*01c0*/  @!P2 IMAD.IADD R5, R5, 0x1, -R6 ;  /* 0x000000010505a824 */ /* 0x000fe200078e0a06 */
[----:B------:R-:W-:Y:S02]  /*01d0*/  @!P2 IADD3 R3, PT, PT, R3, 0x1, RZ ;  /* 0x000000010303a810 */ /* 0x000fe40007ffe0ff */
[----:B------:R-:W-:Y:S02]  /*01e0*/  ISETP.NE.AND P2, PT, R2, RZ, PT ;  /* 0x000000ff0200720c */ /* 0x000fe40003f45270 */
[----:B------:R-:W-:-:S13]  /*01f0*/  ISETP.GE.U32.AND P0, PT, R5, R6, PT ;  /* 0x000000060500720c */ /* 0x000fda0003f06070 */
[----:B------:R-:W-:-:S04]  /*0200*/  @P0 VIADD R3, R3, 0x1 ;  /* 0x0000000103030836 */ /* 0x000fc80000000000 */
[----:B------:R-:W-:Y:S01]  /*0210*/  @!P1 IMAD.MOV R3, RZ, RZ, -R3 ;  /* 0x000000ffff039224 */ /* 0x000fe200078e0a03 */
[----:B------:R-:W-:-:S04]  /*0220*/  @!P2 LOP3.LUT R3, RZ, R2, RZ, 0x33, !PT ;  /* 0x00000002ff03a212 */ /* 0x000fc800078e33ff */
[-C--:B------:R-:W-:Y:S02]  /*0230*/  IABS R7, R3.reuse ;  /* 0x0000000300077213 */ /* 0x080fe40000000000 */
[----:B------:R-:W-:Y:S02]  /*0240*/  IABS R11, R3 ;  /* 0x00000003000b7213 */ /* 0x000fe40000000000 */
[----:B------:R-:W0:Y:S08]  /*0250*/  I2F.RP R6, R7 ;  /* 0x0000000700067306 */ /* 0x000e300000209400 */
[----:B0-----:R-:W0:Y:S02]  /*0260*/  MUFU.RCP R6, R6 ;  /* 0x0000000600067308 */ /* 0x001e240000001000 */
[----:B0-----:R-:W-:Y:S01]  /*0270*/  IADD3 R4, PT, PT, R6, 0xffffffe, RZ ;  /* 0x0ffffffe06047810 */ /* 0x001fe20007ffe0ff */
[----:B------:R-:W-:-:S05]  /*0280*/  IMAD.MOV R6, RZ, RZ, -R11 ;  /* 0x000000ffff067224 */ /* 0x000fca00078e0a0b */
[----:B------:R0:W3:Y:S02]  /*0290*/  F2I.FTZ.U32.TRUNC.NTZ R5, R4 ;  /* 0x0000000400057305 */ /* 0x0000e4000021f000 */
[----:B0-----:R-:W-:Y:S01]  /*02a0*/  MOV R4, RZ ;  /* 0x000000ff00047202 */ /* 0x001fe20000000f00 */
[----:B---3--:R-:W-:-:S04]  /*02b0*/  IMAD.MOV R8, RZ, RZ, -R5 ;  /* 0x000000ffff087224 */ /* 0x008fc800078e0a05 */
[----:B------:R-:W-:Y:S02]  /*02c0*/  IMAD R9, R8, R7, RZ ;  /* 0x0000000708097224 */ /* 0x000fe400078e02ff */
[----:B------:R-:W-:Y:S02]  /*02d0*/  IMAD.MOV.U32 R8, RZ, RZ, R10 ;  /* 0x000000ffff087224 */ /* 0x000fe400078e000a */
[----:B------:R-:W-:-:S06]  /*02e0*/  IMAD.HI.U32 R5, R5, R9, R4 ;  /* 0x0000000905057227 */ /* 0x000fcc00078e0004 */
[----:B------:R-:W-:-:S04]  /*02f0*/  IMAD.HI.U32 R5, R5, R8, RZ ;  /* 0x0000000805057227 */ /* 0x000fc800078e00ff */
[----:B------:R-:W-:-:S05]  /*0300*/  IMAD R4, R5, R6, R8 ;  /* 0x0000000605047224 */ /* 0x000fca00078e0208 */
[----:B------:R-:W-:-:S13]  /*0310*/  ISETP.GT.U32.AND P2, PT, R7, R4, PT ;  /* 0x000000040700720c */ /* 0x000fda0003f44070 */
[-C--:B------:R-:W-:Y:S01]  /*0320*/  @!P2 IADD3 R4, PT, PT, R4, -R7.reuse, RZ ;  /* 0x800000070404a210 */ /* 0x080fe20007ffe0ff */
[----:B------:R-:W-:Y:S01]  /*0330*/  @!P2 VIADD R5, R5, 0x1 ;  /* 0x000000010505a836 */ /* 0x000fe20000000000 */
[----:B------:R-:W-:Y:S02]  /*0340*/  ISETP.NE.AND P2, PT, R3, RZ, PT ;  /* 0x000000ff0300720c */ /* 0x000fe40003f45270 */
[----:B------:R-:W-:Y:S02]  /*0350*/  ISETP.GE.U32.AND P0, PT, R4, R7, PT ;  /* 0x000000070400720c */ /* 0x000fe40003f06070 */
[----:B------:R-:W-:Y:S01]  /*0360*/  LOP3.LUT R4, R0, R3, RZ, 0x3c, !PT ;  /* 0x0000000300047212 */ /* 0x000fe200078e3cff */
[----:B------:R-:W0:Y:S03]  /*0370*/  LDC R7, c[0x0][0x3a0] ;  /* 0x0000e800ff077b82 */ /* 0x000e260000000800 */
[----:B------:R-:W-:Y:S01]  /*0380*/  ISETP.GE.AND P1, PT, R4, RZ, PT ;  /* 0x000000ff0400720c */ /* 0x000fe20003f26270 */
[----:B-1----:R-:W-:-:S06]  /*0390*/  IMAD R4, R2, UR4, RZ ;  /* 0x0000000402047c24 */ /* 0x002fcc000f8e02ff */
[----:B------:R-:W-:-:S06]  /*03a0*/  @P0 IADD3 R5, PT, PT, R5, 0x1, RZ ;  /* 0x0000000105050810 */ /* 0x000fcc0007ffe0ff */
[----:B------:R-:W-:Y:S01]  /*03b0*/  @!P1 IMAD.MOV R5, RZ, RZ, -R5 ;  /* 0x000000ffff059224 */ /* 0x000fe200078e0a05 */
[----:B------:R-:W-:-:S04]  /*03c0*/  @!P2 LOP3.LUT R5, RZ, R3, RZ, 0x33, !PT ;  /* 0x00000003ff05a212 */ /* 0x000fc800078e33ff */
[C---:B------:R-:W-:Y:S01]  /*03d0*/  IADD3 R6, PT, PT, -R5.reuse, RZ, RZ ;  /* 0x000000ff05067210 */ /* 0x040fe20007ffe1ff */
[-C--:B0-----:R-:W-:Y:S01]  /*03e0*/  IMAD R5, R5, R7.reuse, UR5 ;  /* 0x0000000505057e24 */ /* 0x081fe2000f8e0207 */
[----:B------:R-:W0:Y:S03]  /*03f0*/  LDCU.64 UR4, c[0x0][0x358] ;  /* 0x00006b00ff0477ac */ /* 0x000e260008000a00 */
[C---:B------:R-:W-:Y:S02]  /*0400*/  IMAD R2, R3.reuse, R6, R0 ;  /* 0x0000000603027224 */ /* 0x040fe400078e0200 */
[----:B------:R-:W-:Y:S02]  /*0410*/  IMAD R4, R4, R7, RZ ;  /* 0x0000000704047224 */ /* 0x000fe400078e02ff */
[C---:B------:R-:W-:Y:S02]  /*0420*/  IMAD R5, R3.reuse, R5, R2 ;  /* 0x0000000503057224 */ /* 0x040fe400078e0202 */
[----:B------:R-:W-:-:S03]  /*0430*/  IMAD R4, R3, R4, RZ ;  /* 0x0000000403047224 */ /* 0x000fc600078e02ff */
[----:B------:R-:W-:Y:S02]  /*0440*/  SHF.R.S32.HI R3, RZ, 0x1f, R5 ;  /* 0x0000001fff037819 */ /* 0x000fe40000011405 */
[----:B------:R-:W-:-:S04]  /*0450*/  IADD3 R5, P0, PT, R4, R5, RZ ;  /* 0x0000000504057210 */ /* 0x000fc80007f1e0ff */
[----:B------:R-:W-:Y:S02]  /*0460*/  LEA.HI.X.SX32 R2, R4, R3, 0x1, P0 ;  /* 0x0000000304027211 */ /* 0x000fe400000f0eff */
[----:B--2---:R-:W-:-:S04]  /*0470*/  LEA R4, P0, R5, UR6, 0x2 ;  /* 0x0000000605047c11 */ /* 0x004fc8000f8010ff */
[----:B------:R-:W-:Y:S02]  /*0480*/  LEA.HI.X R5, R5, UR7, R2, 0x2, P0 ;  /* 0x0000000705057c11 */ /* 0x000fe400080f1402 */
[----:B------:R-:W1:Y:S04]  /*0490*/  LDC.64 R2, c[0x0][0x388] ;  /* 0x0000e200ff027b82 */ /* 0x000e680000000a00 */
[----:B0-----:R-:W2:Y:S01]  /*04a0*/  LDG.E R5, desc[UR4][R4.64] ;  /* 0x0000000404057981 */ /* 0x001ea2000c1e1900 */
[----:B-1----:R-:W-:-:S05]  /*04b0*/  IMAD.WIDE R2, R0, 0x4, R2 ;  /* 0x0000000400027825 */ /* 0x002fca00078e0202 */
[----:B--2---:R-:W-:Y:S01]  /*04c0*/  STG.E desc[UR4][R2.64], R5 ;  /* 0x0000000502007986 */ /* 0x004fe2000c101904 */
[----:B------:R-:W-:Y:S05]  /*04d0*/  EXIT ;  /* 0x000000000000794d */ /* 0x000fea0003800000 */
.L_x_81:
        /* <DEDUP_REMOVED lines=10> */
.L_x_87:


//--------------------- .text._Z10fill_cachePfS_S_iiiii --------------------------
	.section	.text._Z10fill_cachePfS_S_iiiii,"ax",@progbits
	.align	128
        .global         _Z10fill_cachePfS_S_iiiii
        .type           _Z10fill_cachePfS_S_iiiii,@function
        .size           _Z10fill_cachePfS_S_iiiii,(.L_x_88 - _Z10fill_cachePfS_S_iiiii)
        .other          _Z10fill_cachePfS_S_iiiii,@"STO_CUDA_ENTRY STV_DEFAULT"
_Z10fill_cachePfS_S_iiiii:
.text._Z10fill_cachePfS_S_iiiii:
        /* <DEDUP_REMOVED lines=8> */
[----:B------:R-:W0:Y:S01]  /*0080*/  LDC.64 R2, c[0x0][0x390] ;  /* 0x0000e400ff027b82 */ /* 0x000e220000000a00 */
[----:B------:R-:W1:Y:S01]  /*0090*/  LDCU.64 UR4, c[0x0][0x358] ;  /* 0x00006b00ff0477ac */ /* 0x000e620008000a00 */
[----:B------:R-:W-:-:S06]  /*00a0*/  IMAD.IADD R7, R4, 0x1, R5 ;  /* 0x0000000104077824 */ /* 0x000fcc00078e0205 */
[----:B------:R-:W2:Y:S01]  /*00b0*/  LDC R6, c[0x0][0x3a4] ;  /* 0x0000e900ff067b82 */ /* 0x000ea20000000800 */
[----:B------:R-:W-:Y:S01]  /*00c0*/  IABS R12, R5 ;  /* 0x00000005000c7213 */ /* 0x000fe20000000000 */
[----:B------:R-:W3:Y:S01]  /*00d0*/  LDCU.64 UR6, c[0x0][0x398] ;  /* 0x00007300ff0677ac */ /* 0x000ee20008000a00 */
[----:B------:R-:W4:Y:S01]  /*00e0*/  LDCU.128 UR8, c[0x0][0x380] ;  /* 0x00007000ff0877ac */ /* 0x000f220008000c00 */
[----:B0-----:R-:W-:-:S05]  /*00f0*/  IMAD.WIDE R2, R7, 0x4, R2 ;  /* 0x0000000407027825 */ /* 0x001fca00078e0202 */
[----:B-1----:R0:W5:Y:S01]  /*0100*/  LDG.E R0, desc[UR4][R2.64] ;  /* 0x0000000402007981 */ /* 0x002162000c1e1900 */
[----:B--2---:R-:W-:-:S04]  /*0110*/  IABS R10, R6 ;  /* 0x00000006000a7213 */ /* 0x004fc80000000000 */
[----:B------:R-:W1:Y:S08]  /*0120*/  I2F.RP R7, R10 ;  /* 0x0000000a00077306 */ /* 0x000e700000209400 */
[----:B-1----:R-:W1:Y:S02]  /*0130*/  MUFU.RCP R7, R7 ;  /* 0x0000000700077308 */ /* 0x002e640000001000 */
[----:B-1----:R-:W-:-:S06]  /*0140*/  VIADD R8, R7, 0xffffffe ;  /* 0x0ffffffe07087836 */ /* 0x002fcc0000000000 */
[----:B------:R1:W2:Y:S02]  /*0150*/  F2I.FTZ.U32.TRUNC.NTZ R9, R8 ;  /* 0x0000000800097305 */ /* 0x0002a4000021f000 */
[----:B-1----:R-:W-:Y:S01]  /*0160*/  IMAD.MOV.U32 R8, RZ, RZ, RZ ;  /* 0x000000ffff087224 */ /* 0x002fe200078e00ff */
[----:B--2---:R-:W-:-:S05]  /*0170*/  IADD3 R11, PT, PT, RZ, -R9, RZ ;  /* 0x80000009ff0b7210 */ /* 0x004fca0007ffe0ff */
[----:B------:R-:W-:-:S04]  /*0180*/  IMAD R11, R11, R10, RZ ;  /* 0x0000000a0b0b7224 */ /* 0x000fc800078e02ff */
[----:B------:R-:W-:-:S04]  /*0190*/  IMAD.HI.U32 R9, R9, R11, R8 ;  /* 0x0000000b09097227 */ /* 0x000fc800078e0008 */
[----:B------:R-:W-:-:S04]  /*01a0*/  IMAD.MOV.U32 R11, RZ, RZ, R12 ;  /* 0x000000ffff0b7224 */ /* 0x000fc800078e000c */
[----:B------:R-:W-:-:S05]  /*01b0*/  IMAD.HI.U32 R7, R9, R11, RZ ;  /* 0x0000000b09077227 */ /* 0x000fca00078e00ff */
[----:B------:R-:W-:-:S05]  /*01c0*/  IADD3 R9, PT, PT, -R7, RZ, RZ ;  /* 0x000000ff07097210 */ /* 0x000fca0007ffe1ff */
[----:B------:R-:W-:-:S05]  /*01d0*/  IMAD R9, R10, R9, R11 ;  /* 0x000000090a097224 */ /* 0x000fca00078e020b */
[----:B------:R-:W-:Y:S02]  /*01e0*/  ISETP.GT.U32.AND P2, PT, R10, R9, PT ;  /* 0x000000090a00720c */ /* 0x000fe40003f44070 */
[----:B------:R-:W-:-:S11]  /*01f0*/  LOP3.LUT R8, R5, R6, RZ, 0x3c, !PT ;  /* 0x0000000605087212 */ /* 0x000fd600078e3cff */
[----:B------:R-:W-:-:S05]  /*0200*/  @!P2 IMAD.IADD R9, R9, 0x1, -R10 ;  /* 0x000000010909a824 */ /* 0x000fca00078e0a0a */
[----:B------:R-:W-:Y:S01]  /*0210*/  ISETP.GE.U32.AND P0, PT, R9, R10, PT ;  /* 0x0000000a0900720c */ /* 0x000fe20003f06070 */
[----:B------:R-:W-:Y:S01]  /*0220*/  @!P2 VIADD R7, R7, 0x1 ;  /* 0x000000010707a836 */ /* 0x000fe20000000000 */
[----:B------:R-:W-:Y:S02]  /*0230*/  ISETP.GE.AND P1, PT, R8, RZ, PT ;  /* 0x000000ff0800720c */ /* 0x000fe40003f26270 */
[----:B------:R-:W-:-:S09]  /*0240*/  ISETP.NE.AND P2, PT, R6, RZ, PT ;  /* 0x000000ff0600720c */ /* 0x000fd20003f45270 */
[----:B------:R-:W-:-:S05]  /*0250*/  @P0 IADD3 R7, PT, PT, R7, 0x1, RZ ;  /* 0x0000000107070810 */ /* 0x000fca0007ffe0ff */
[----:B------:R-:W-:Y:S01]  /*0260*/  @!P1 IMAD.MOV R7, RZ, RZ, -R7 ;  /* 0x000000ffff079224 */ /* 0x000fe200078e0a07 */
[----:B------:R-:W-:-:S04]  /*0270*/  @!P2 LOP3.LUT R7, RZ, R6, RZ, 0x33, !PT ;  /* 0x00000006ff07a212 */ /* 0x000fc800078e33ff */
[----:B------:R-:W-:-:S04]  /*0280*/  IABS R11, R7 ;  /* 0x00000007000b7213 */ /* 0x000fc80000000000 */
[----:B------:R-:W1:Y:S08]  /*0290*/  I2F.RP R10, R11 ;  /* 0x0000000b000a7306 */ /* 0x000e700000209400 */
[----:B-1----:R-:W1:Y:S02]  /*02a0*/  MUFU.RCP R10, R10 ;  /* 0x0000000a000a7308 */ /* 0x002e640000001000 */
[----:B-1----:R-:W-:-:S06]  /*02b0*/  VIADD R8, R10, 0xffffffe ;  /* 0x0ffffffe0a087836 */ /* 0x002fcc0000000000 */
[----:B------:R1:W2:Y:S01]  /*02c0*/  F2I.FTZ.U32.TRUNC.NTZ R9, R8 ;  /* 0x0000000800097305 */ /* 0x0002a2000021f000 */
[----:B------:R-:W-:Y:S01]  /*02d0*/  IABS R14, R7 ;  /* 0x00000007000e7213 */ /* 0x000fe20000000000 */
[----:B-1----:R-:W-:Y:S01]  /*02e0*/  IMAD.MOV.U32 R8, RZ, RZ, RZ ;  /* 0x000000ffff087224 */ /* 0x002fe200078e00ff */
[----:B--2---:R-:W-:-:S05]  /*02f0*/  IADD3 R12, PT, PT, RZ, -R9, RZ ;  /* 0x80000009ff0c7210 */ /* 0x004fca0007ffe0ff */
[----:B------:R-:W-:Y:S01]  /*0300*/  IMAD R13, R12, R11, RZ ;  /* 0x0000000b0c0d7224 */ /* 0x000fe200078e02ff */
[----:B------:R-:W-:-:S03]  /*0310*/  IABS R12, R4 ;  /* 0x00000004000c7213 */ /* 0x000fc60000000000 */
[----:B------:R-:W-:-:S04]  /*0320*/  IMAD.HI.U32 R9, R9, R13, R8 ;  /* 0x0000000d09097227 */ /* 0x000fc800078e0008 */
[----:B------:R-:W-:Y:S02]  /*0330*/  IMAD.MOV R10, RZ, RZ, -R14 ;  /* 0x000000ffff0a7224 */ /* 0x000fe400078e0a0e */
[----:B------:R-:W-:-:S04]  /*0340*/  IMAD.HI.U32 R9, R9, R12, RZ ;  /* 0x0000000c09097227 */ /* 0x000fc800078e00ff */
[----:B------:R-:W-:Y:S02]  /*0350*/  IMAD R8, R9, R10, R12 ;  /* 0x0000000a09087224 */ /* 0x000fe400078e020c */
[----:B------:R-:W1:Y:S03]  /*0360*/  LDC R10, c[0x0][0x3a8] ;  /* 0x0000ea00ff0a7b82 */ /* 0x000e660000000800 */
[----:B------:R-:W-:-:S13]  /*0370*/  ISETP.GT.U32.AND P2, PT, R11, R8, PT ;  /* 0x000000080b00720c */ /* 0x000fda0003f44070 */
[----:B------:R-:W-:-:S04]  /*0380*/  @!P2 IADD3 R8, PT, PT, R8, -R11, RZ ;  /* 0x8000000b0808a210 */ /* 0x000fc80007ffe0ff */
[----:B------:R-:W-:Y:S02]  /*0390*/  ISETP.GE.U32.AND P0, PT, R8, R11, PT ;  /* 0x0000000b0800720c */ /* 0x000fe40003f06070 */
[----:B------:R-:W-:Y:S01]  /*03a0*/  LOP3.LUT R8, R4, R7, RZ, 0x3c, !PT ;  /* 0x0000000704087212 */ /* 0x000fe200078e3cff */
[----:B------:R-:W-:Y:S01]  /*03b0*/  @!P2 VIADD R9, R9, 0x1 ;  /* 0x000000010909a836 */ /* 0x000fe20000000000 */
[----:B------:R-:W-:Y:S02]  /*03c0*/  ISETP.NE.AND P2, PT, R7, RZ, PT ;  /* 0x000000ff0700720c */ /* 0x000fe40003f45270 */
[----:B------:R-:W-:-:S07]  /*03d0*/  ISETP.GE.AND P1, PT, R8, RZ, PT ;  /* 0x000000ff0800720c */ /* 0x000fce0003f26270 */
[----:B------:R-:W-:-:S06]  /*03e0*/  @P0 VIADD R9, R9, 0x1 ;  /* 0x0000000109090836 */ /* 0x000fcc0000000000 */
[----:B------:R-:W-:Y:S02]  /*03f0*/  @!P1 IADD3 R9, PT, PT, -R9, RZ, RZ ;  /* 0x000000ff09099210 */ /* 0x000fe40007ffe1ff */
[----:B------:R-:W-:Y:S01]  /*0400*/  @!P2 LOP3.LUT R9, RZ, R7, RZ, 0x33, !PT ;  /* 0x00000007ff09a212 */ /* 0x000fe200078e33ff */
[----:B---3--:R-:W-:-:S04]  /*0410*/  IMAD R6, R6, UR6, RZ ;  /* 0x0000000606067c24 */ /* 0x008fc8000f8e02ff */
[----:B------:R-:W-:Y:S02]  /*0420*/  IMAD.MOV R8, RZ, RZ, -R9 ;  /* 0x000000ffff087224 */ /* 0x000fe400078e0a09 */
[----:B-1----:R-:W-:Y:S02]  /*0430*/  IMAD R6, R6, R10, RZ ;  /* 0x0000000a06067224 */ /* 0x002fe400078e02ff */
[----:B------:R-:W-:Y:S02]  /*0440*/  IMAD R4, R7, R8, R4 ;  /* 0x0000000807047224 */ /* 0x000fe400078e0204 */
[----:B------:R-:W-:Y:S02]  /*0450*/  IMAD R9, R9, R10, UR7 ;  /* 0x0000000709097e24 */ /* 0x000fe4000f8e020a */
[C---:B------:R-:W-:Y:S02]  /*0460*/  IMAD R6, R7.reuse, R6, RZ ;  /* 0x0000000607067224 */ /* 0x040fe400078e02ff */
[----:B------:R-:W-:-:S05]  /*0470*/  IMAD R9, R7, R9, R4 ;  /* 0x0000000907097224 */ /* 0x000fca00078e0204 */
[----:B------:R-:W-:Y:S02]  /*0480*/  SHF.R.S32.HI R7, RZ, 0x1f, R9 ;  /* 0x0000001fff077819 */ /* 0x000fe40000011409 */
[----:B------:R-:W-:-:S04]  /*0490*/  IADD3 R8, P0, PT, R6, R9, RZ ;  /* 0x0000000906087210 */ /* 0x000fc80007f1e0ff */
[----:B------:R-:W-:Y:S02]  /*04a0*/  LEA.HI.X.SX32 R7, R6, R7, 0x1, P0 ;  /* 0x0000000706077211 */ /* 0x000fe400000f0eff */
[C---:B------:R-:W-:Y:S02]  /*04b0*/  SHF.L.U32 R4, R8.reuse, 0x2, RZ ;  /* 0x0000000208047819 */ /* 0x040fe400000006ff */
[----:B------:R-:W-:Y:S02]  /*04c0*/  SHF.L.U64.HI R8, R8, 0x2, R7 ;  /* 0x0000000208087819 */ /* 0x000fe40000010207 */
[----:B----4-:R-:W-:Y:S01]  /*04d0*/  IADD3 R6, P0, PT, R4, UR8, RZ ;  /* 0x0000000804067c10 */ /* 0x010fe2000ff1e0ff */
[----:B0-----:R-:W-:-:S03]  /*04e0*/  IMAD.WIDE R2, R5, 0x4, R2 ;  /* 0x0000000405027825 */ /* 0x001fc600078e0202 */
[----:B------:R-:W-:-:S05]  /*04f0*/  IADD3.X R7, PT, PT, R8, UR9, RZ, P0, !PT ;  /* 0x0000000908077c10 */ /* 0x000fca00087fe4ff */
[----:B-----5:R-:W-:Y:S04]  /*0500*/  STG.E desc[UR4][R6.64], R0 ;  /* 0x0000000006007986 */ /* 0x020fe8000c101904 */
[----:B------:R-:W2:Y:S01]  /*0510*/  LDG.E R3, desc[UR4][R2.64] ;  /* 0x0000000402037981 */ /* 0x000ea2000c1e1900 */
[----:B------:R-:W-:-:S04]  /*0520*/  IADD3 R4, P0, PT, R4, UR10, RZ ;  /* 0x0000000a04047c10 */ /* 0x000fc8000ff1e0ff */
[----:B------:R-:W-:-:S05]  /*0530*/  IADD3.X R5, PT, PT, R8, UR11, RZ, P0, !PT ;  /* 0x0000000b08057c10 */ /* 0x000fca00087fe4ff */
[----:B--2---:R-:W-:Y:S01]  /*0540*/  STG.E desc[UR4][R4.64], R3 ;  /* 0x0000000304007986 */ /* 0x004fe2000c101904 */
[----:B------:R-:W-:Y:S05]  /*0550*/  EXIT ;  /* 0x000000000000794d */ /* 0x000fea0003800000 */
.L_x_82:
        /* <DEDUP_REMOVED lines=10> */
.L_x_88:


//--------------------- .nv.shared._Z15softmax_kernel3Pfiiif --------------------------
	.section	.nv.shared._Z15softmax_kernel3Pfiiif,"aw",@nobits
	.sectionflags	@""
	.align	16
	.zero		1024


//--------------------- .nv.shared.reserved.0     --------------------------
	.section	.nv.shared.reserved.0,"aw",@nobits
	.weak		__nv_reservedSMEM_offset_0_alias
	.size		__nv_reservedSMEM_offset_0_alias, 0, 64
	.other		__nv_reservedSMEM_offset_0_alias,@"STO_CUDA_RESERVED_SHARED STV_DEFAULT"
__nv_reservedSMEM_offset_0_alias:
	.zero		0
	.zero		64


//--------------------- .nv.shared._Z15softmax_kernel2Pfiiif --------------------------
	.section	.nv.shared._Z15softmax_kernel2Pfiiif,"aw",@nobits
	.sectionflags	@""
	.align	16
.nv.shared._Z15softmax_kernel2Pfiiif:
	.zero		9216


//--------------------- .nv.shared._Z12unfill_cachePfS_iiiii --------------------------
	.section	.nv.shared._Z12unfill_cachePfS_iiiii,"aw",@nobits
	.sectionflags	@""
	.align	16
	.zero		1024


//--------------------- .nv.shared._Z10fill_cachePfS_S_iiiii --------------------------
	.section	.nv.shared._Z10fill_cachePfS_S_iiiii,"aw",@nobits
	.sectionflags	@""
	.align	16
	.zero		1024


//--------------------- .nv.constant0._Z15softmax_kernel3Pfiiif --------------------------
	.section	.nv.constant0._Z15softmax_kernel3Pfiiif,"a",@progbits
	.sectionflags	@""
	.align	4
.nv.constant0._Z15softmax_kernel3Pfiiif:
	.zero		920


//--------------------- .nv.constant0._Z15softmax_kernel2Pfiiif --------------------------
	.section	.nv.constant0._Z15softmax_kernel2Pfiiif,"a",@progbits
	.sectionflags	@""
	.align	4
.nv.constant0._Z15softmax_kernel2Pfiiif:
	.zero		920


//--------------------- .nv.constant0._Z12unfill_cachePfS_iiiii --------------------------
	.section	.nv.constant0._Z12unfill_cachePfS_iiiii,"a",@progbits
	.sectionflags	@""
	.align	4
.nv.constant0._Z12unfill_cachePfS_iiiii:
	.zero		932


//--------------------- .nv.constant0._Z10fill_cachePfS_S_iiiii --------------------------
	.section	.nv.constant0._Z10fill_cachePfS_S_iiiii,"a",@progbits
	.sectionflags	@""
	.align	4
.nv.constant0._Z10fill_cachePfS_S_iiiii:
	.zero		940


//--------------------- SYMBOLS --------------------------

	.type		.nv.reservedSmem.offset0,@object
	.size		.nv.reservedSmem.offset0,0x4
	.type		.nv.reservedSmem.cap,@object
	.size		.nv.reservedSmem.cap,0x4
